//
// Generated by NVIDIA NVVM Compiler
//
// Compiler Build ID: CL-36424714
// Cuda compilation tools, release 13.0, V13.0.88
// Based on NVVM 20.0.0
//

.version 9.0
.target sm_100
.address_size 64

	// .globl	_Z13pmt_calculateddddPdS_S_dddiS_S_PiS_S0_i
.extern .func  (.param .b32 func_retval0) vprintf
(
	.param .b64 vprintf_param_0,
	.param .b64 vprintf_param_1
)
;
.func  (.param .b64 func_retval0) __internal_accurate_pow
(
	.param .b64 __internal_accurate_pow_param_0
)
;
.global .align 4 .b8 precalc_xorwow_matrix[102400];
.global .align 4 .b8 precalc_xorwow_offset_matrix[102400];
.global .align 4 .b8 mrg32k3aM1[2304];
.global .align 4 .b8 mrg32k3aM2[2304];
.global .align 4 .b8 mrg32k3aM1SubSeq[2016];
.global .align 4 .b8 mrg32k3aM2SubSeq[2016];
.global .align 4 .b8 mrg32k3aM1Seq[2304];
.global .align 4 .b8 mrg32k3aM2Seq[2304];
.const .align 8 .b8 __cr_lgamma_table[72];
.global .align 8 .u64 _ZZ11get_npe_numiiPdP17curandStateXORWOWE7warning;
.global .align 1 .b8 $str[17] = {110, 112, 101, 32, 108, 111, 115, 116, 58, 32, 37, 100, 47, 37, 100, 10};
.global .align 1 .b8 $str$1[30] = {116, 111, 111, 32, 109, 97, 110, 121, 32, 110, 112, 101, 32, 108, 111, 115, 116, 32, 99, 111, 109, 112, 108, 97, 105, 110, 115, 46, 10};

.visible .entry _Z13pmt_calculateddddPdS_S_dddiS_S_PiS_S0_i(
	.param .f64 _Z13pmt_calculateddddPdS_S_dddiS_S_PiS_S0_i_param_0,
	.param .f64 _Z13pmt_calculateddddPdS_S_dddiS_S_PiS_S0_i_param_1,
	.param .f64 _Z13pmt_calculateddddPdS_S_dddiS_S_PiS_S0_i_param_2,
	.param .f64 _Z13pmt_calculateddddPdS_S_dddiS_S_PiS_S0_i_param_3,
	.param .u64 .ptr .align 1 _Z13pmt_calculateddddPdS_S_dddiS_S_PiS_S0_i_param_4,
	.param .u64 .ptr .align 1 _Z13pmt_calculateddddPdS_S_dddiS_S_PiS_S0_i_param_5,
	.param .u64 .ptr .align 1 _Z13pmt_calculateddddPdS_S_dddiS_S_PiS_S0_i_param_6,
	.param .f64 _Z13pmt_calculateddddPdS_S_dddiS_S_PiS_S0_i_param_7,
	.param .f64 _Z13pmt_calculateddddPdS_S_dddiS_S_PiS_S0_i_param_8,
	.param .f64 _Z13pmt_calculateddddPdS_S_dddiS_S_PiS_S0_i_param_9,
	.param .u32 _Z13pmt_calculateddddPdS_S_dddiS_S_PiS_S0_i_param_10,
	.param .u64 .ptr .align 1 _Z13pmt_calculateddddPdS_S_dddiS_S_PiS_S0_i_param_11,
	.param .u64 .ptr .align 1 _Z13pmt_calculateddddPdS_S_dddiS_S_PiS_S0_i_param_12,
	.param .u64 .ptr .align 1 _Z13pmt_calculateddddPdS_S_dddiS_S_PiS_S0_i_param_13,
	.param .u64 .ptr .align 1 _Z13pmt_calculateddddPdS_S_dddiS_S_PiS_S0_i_param_14,
	.param .u64 .ptr .align 1 _Z13pmt_calculateddddPdS_S_dddiS_S_PiS_S0_i_param_15,
	.param .u32 _Z13pmt_calculateddddPdS_S_dddiS_S_PiS_S0_i_param_16
)
{
	.local .align 8 .b8 	__local_depot0[8];
	.reg .b64 	%SP;
	.reg .b64 	%SPL;
	.reg .pred 	%p<135>;
	.reg .b32 	%r<691>;
	.reg .b64 	%rd<121>;
	.reg .b64 	%fd<251>;

	mov.u64 	%SPL, __local_depot0;
	cvta.local.u64 	%SP, %SPL;
	ld.param.f64 	%fd44, [_Z13pmt_calculateddddPdS_S_dddiS_S_PiS_S0_i_param_0];
	ld.param.f64 	%fd45, [_Z13pmt_calculateddddPdS_S_dddiS_S_PiS_S0_i_param_1];
	ld.param.f64 	%fd46, [_Z13pmt_calculateddddPdS_S_dddiS_S_PiS_S0_i_param_2];
	ld.param.f64 	%fd47, [_Z13pmt_calculateddddPdS_S_dddiS_S_PiS_S0_i_param_3];
	ld.param.u64 	%rd10, [_Z13pmt_calculateddddPdS_S_dddiS_S_PiS_S0_i_param_4];
	ld.param.u64 	%rd11, [_Z13pmt_calculateddddPdS_S_dddiS_S_PiS_S0_i_param_5];
	ld.param.f64 	%fd48, [_Z13pmt_calculateddddPdS_S_dddiS_S_PiS_S0_i_param_7];
	ld.param.f64 	%fd49, [_Z13pmt_calculateddddPdS_S_dddiS_S_PiS_S0_i_param_8];
	ld.param.f64 	%fd50, [_Z13pmt_calculateddddPdS_S_dddiS_S_PiS_S0_i_param_9];
	ld.param.u32 	%r195, [_Z13pmt_calculateddddPdS_S_dddiS_S_PiS_S0_i_param_10];
	ld.param.u64 	%rd15, [_Z13pmt_calculateddddPdS_S_dddiS_S_PiS_S0_i_param_11];
	ld.param.u64 	%rd16, [_Z13pmt_calculateddddPdS_S_dddiS_S_PiS_S0_i_param_12];
	ld.param.u64 	%rd13, [_Z13pmt_calculateddddPdS_S_dddiS_S_PiS_S0_i_param_13];
	ld.param.u64 	%rd17, [_Z13pmt_calculateddddPdS_S_dddiS_S_PiS_S0_i_param_14];
	cvta.to.global.u64 	%rd1, %rd17;
	cvta.to.global.u64 	%rd2, %rd15;
	cvta.to.global.u64 	%rd3, %rd16;
	mov.u32 	%r196, %ctaid.x;
	mov.u32 	%r197, %ntid.x;
	mov.u32 	%r198, %tid.x;
	mad.lo.s32 	%r1, %r196, %r197, %r198;
	setp.ge.s32 	%p1, %r1, %r195;
	@%p1 bra 	$L__BB0_112;
	ld.param.u64 	%rd119, [_Z13pmt_calculateddddPdS_S_dddiS_S_PiS_S0_i_param_6];
	cvta.to.global.u64 	%rd18, %rd10;
	cvta.to.global.u64 	%rd19, %rd11;
	cvta.to.global.u64 	%rd20, %rd119;
	cvta.to.global.u64 	%rd21, %rd13;
	mul.wide.s32 	%rd22, %r1, 4;
	add.s64 	%rd23, %rd21, %rd22;
	ld.global.u32 	%r199, [%rd23];
	xor.b32  	%r200, %r199, -1429050551;
	mul.lo.s32 	%r201, %r200, 1099087573;
	setp.gt.s32 	%p2, %r199, -1;
	selp.b32 	%r202, -644748465, -1947113066, %p2;
	add.s32 	%r203, %r202, %r201;
	add.s32 	%r614, %r203, 6615241;
	add.s32 	%r613, %r201, 123456789;
	xor.b32  	%r612, %r201, 362436069;
	add.s32 	%r611, %r202, 521288629;
	xor.b32  	%r610, %r202, 88675123;
	add.s32 	%r609, %r201, 5783321;
	mul.lo.s32 	%r8, %r1, 2000;
	mul.wide.s32 	%rd24, %r1, 8;
	add.s64 	%rd4, %rd18, %rd24;
	add.s64 	%rd5, %rd19, %rd24;
	add.s64 	%rd6, %rd20, %rd24;
	setp.eq.f64 	%p3, %fd45, 0d0000000000000000;
	setp.eq.f64 	%p4, %fd46, 0d0000000000000000;
	and.pred  	%p5, %p3, %p4;
	setp.eq.f64 	%p6, %fd47, 0d0000000000000000;
	and.pred  	%p7, %p5, %p6;
	mov.f64 	%fd248, 0d0000000000000000;
	@%p7 bra 	$L__BB0_7;
	ld.global.f64 	%fd52, [%rd6];
	ld.global.f64 	%fd53, [%rd5];
	ld.global.f64 	%fd54, [%rd4];
	mul.f64 	%fd55, %fd45, %fd54;
	fma.rn.f64 	%fd56, %fd46, %fd53, %fd55;
	fma.rn.f64 	%fd57, %fd47, %fd52, %fd56;
	abs.f64 	%fd58, %fd54;
	abs.f64 	%fd59, %fd53;
	abs.f64 	%fd60, %fd52;
	add.f64 	%fd61, %fd59, %fd58;
	add.f64 	%fd62, %fd60, %fd61;
	min.f64 	%fd63, %fd58, %fd59;
	max.f64 	%fd64, %fd58, %fd59;
	min.f64 	%fd65, %fd64, %fd60;
	max.f64 	%fd66, %fd64, %fd60;
	{
	.reg .b32 %temp; 
	mov.b64 	{%temp, %r204}, %fd66;
	}
	and.b32  	%r205, %r204, -4194304;
	xor.b32  	%r206, %r205, 2144337920;
	mov.b32 	%r207, 0;
	mov.b64 	%fd67, {%r207, %r206};
	mul.f64 	%fd68, %fd65, %fd67;
	mul.f64 	%fd69, %fd63, %fd67;
	mul.f64 	%fd70, %fd66, %fd67;
	mul.f64 	%fd71, %fd68, %fd68;
	fma.rn.f64 	%fd72, %fd69, %fd69, %fd71;
	fma.rn.f64 	%fd73, %fd70, %fd70, %fd72;
	min.f64 	%fd74, %fd73, 0d7FEFFFFFFFFFFFFF;
	rsqrt.approx.ftz.f64 	%fd75, %fd74;
	mul.rn.f64 	%fd76, %fd75, %fd75;
	neg.f64 	%fd77, %fd76;
	fma.rn.f64 	%fd78, %fd74, %fd77, 0d3FF0000000000000;
	fma.rn.f64 	%fd79, %fd78, 0d3FD8000000000000, 0d3FE0000000000000;
	mul.rn.f64 	%fd80, %fd78, %fd75;
	fma.rn.f64 	%fd81, %fd79, %fd80, %fd75;
	mul.f64 	%fd82, %fd73, %fd81;
	or.b32  	%r208, %r205, 1048576;
	mov.b64 	%fd83, {%r207, %r208};
	mul.f64 	%fd84, %fd83, %fd82;
	setp.gt.f64 	%p8, %fd62, %fd66;
	selp.f64 	%fd85, %fd84, %fd62, %p8;
	mov.f64 	%fd86, 0d7FF0000000000000;
	{
	.reg .b32 %temp; 
	mov.b64 	{%temp, %r209}, %fd86;
	}
	setp.lt.u32 	%p9, %r204, %r209;
	selp.f64 	%fd87, %fd85, %fd66, %p9;
	abs.f64 	%fd88, %fd45;
	abs.f64 	%fd89, %fd46;
	abs.f64 	%fd90, %fd47;
	add.f64 	%fd91, %fd88, %fd89;
	add.f64 	%fd92, %fd91, %fd90;
	min.f64 	%fd93, %fd88, %fd89;
	max.f64 	%fd94, %fd88, %fd89;
	min.f64 	%fd95, %fd94, %fd90;
	max.f64 	%fd96, %fd94, %fd90;
	{
	.reg .b32 %temp; 
	mov.b64 	{%temp, %r210}, %fd96;
	}
	and.b32  	%r211, %r210, -4194304;
	xor.b32  	%r212, %r211, 2144337920;
	mov.b64 	%fd97, {%r207, %r212};
	mul.f64 	%fd98, %fd95, %fd97;
	mul.f64 	%fd99, %fd93, %fd97;
	mul.f64 	%fd100, %fd96, %fd97;
	mul.f64 	%fd101, %fd98, %fd98;
	fma.rn.f64 	%fd102, %fd99, %fd99, %fd101;
	fma.rn.f64 	%fd103, %fd100, %fd100, %fd102;
	min.f64 	%fd104, %fd103, 0d7FEFFFFFFFFFFFFF;
	rsqrt.approx.ftz.f64 	%fd105, %fd104;
	mul.rn.f64 	%fd106, %fd105, %fd105;
	neg.f64 	%fd107, %fd106;
	fma.rn.f64 	%fd108, %fd104, %fd107, 0d3FF0000000000000;
	fma.rn.f64 	%fd109, %fd108, 0d3FD8000000000000, 0d3FE0000000000000;
	mul.rn.f64 	%fd110, %fd108, %fd105;
	fma.rn.f64 	%fd111, %fd109, %fd110, %fd105;
	mul.f64 	%fd112, %fd103, %fd111;
	or.b32  	%r213, %r211, 1048576;
	mov.b64 	%fd113, {%r207, %r213};
	mul.f64 	%fd114, %fd113, %fd112;
	setp.gt.f64 	%p10, %fd92, %fd96;
	selp.f64 	%fd115, %fd114, %fd92, %p10;
	setp.lt.u32 	%p11, %r210, %r209;
	selp.f64 	%fd116, %fd115, %fd96, %p11;
	mul.f64 	%fd117, %fd116, %fd87;
	div.rn.f64 	%fd1, %fd57, %fd117;
	{
	.reg .b32 %temp; 
	mov.b64 	{%temp, %r9}, %fd1;
	}
	abs.f64 	%fd2, %fd1;
	{
	.reg .b32 %temp; 
	mov.b64 	{%temp, %r214}, %fd2;
	}
	setp.gt.s32 	%p12, %r214, 1071801957;
	@%p12 bra 	$L__BB0_6;
	mul.f64 	%fd158, %fd1, %fd1;
	fma.rn.f64 	%fd159, %fd158, 0d3FB0066BDC1895E9, 0dBFB3823B180754AF;
	fma.rn.f64 	%fd160, %fd159, %fd158, 0d3FB11E52CC2F79AE;
	fma.rn.f64 	%fd161, %fd160, %fd158, 0dBF924EAF3526861B;
	fma.rn.f64 	%fd162, %fd161, %fd158, 0d3F91DF02A31E6CB7;
	fma.rn.f64 	%fd163, %fd162, %fd158, 0d3F847D18B0EEC6CC;
	fma.rn.f64 	%fd164, %fd163, %fd158, 0d3F8D0AF961BA53B0;
	fma.rn.f64 	%fd165, %fd164, %fd158, 0d3F91BF7734CF1C48;
	fma.rn.f64 	%fd166, %fd165, %fd158, 0d3F96E91483144EF7;
	fma.rn.f64 	%fd167, %fd166, %fd158, 0d3F9F1C6E0A4F9F81;
	fma.rn.f64 	%fd168, %fd167, %fd158, 0d3FA6DB6DC27FA92B;
	fma.rn.f64 	%fd169, %fd168, %fd158, 0d3FB333333320F91B;
	fma.rn.f64 	%fd170, %fd169, %fd158, 0d3FC5555555555F4D;
	mul.f64 	%fd171, %fd158, %fd170;
	fma.rn.f64 	%fd3, %fd171, %fd2, %fd2;
	setp.gt.s32 	%p16, %r9, -1;
	@%p16 bra 	$L__BB0_5;
	mov.f64 	%fd176, 0d3C91A62633145C07;
	add.rn.f64 	%fd177, %fd3, %fd176;
	mov.f64 	%fd178, 0d3FF921FB54442D18;
	add.rn.f64 	%fd248, %fd178, %fd177;
	bra.uni 	$L__BB0_7;
$L__BB0_5:
	mov.f64 	%fd172, 0dBC91A62633145C07;
	add.rn.f64 	%fd173, %fd3, %fd172;
	neg.f64 	%fd174, %fd173;
	mov.f64 	%fd175, 0d3FF921FB54442D18;
	add.rn.f64 	%fd248, %fd175, %fd174;
	bra.uni 	$L__BB0_7;
$L__BB0_6:
	mov.f64 	%fd118, 0d3FF0000000000000;
	sub.f64 	%fd119, %fd118, %fd2;
	{
	.reg .b32 %temp; 
	mov.b64 	{%r215, %temp}, %fd119;
	}
	{
	.reg .b32 %temp; 
	mov.b64 	{%temp, %r216}, %fd119;
	}
	add.s32 	%r217, %r216, -1048576;
	mov.b64 	%fd120, {%r215, %r217};
	rsqrt.approx.ftz.f64 	%fd121, %fd120;
	{
	.reg .b32 %temp; 
	mov.b64 	{%r218, %temp}, %fd121;
	}
	{
	.reg .b32 %temp; 
	mov.b64 	{%temp, %r219}, %fd121;
	}
	add.s32 	%r220, %r219, -1048576;
	mov.b64 	%fd122, {%r218, %r220};
	mul.f64 	%fd123, %fd120, %fd121;
	neg.f64 	%fd124, %fd123;
	fma.rn.f64 	%fd125, %fd123, %fd124, %fd120;
	fma.rn.f64 	%fd126, %fd125, %fd122, %fd123;
	neg.f64 	%fd127, %fd126;
	fma.rn.f64 	%fd128, %fd121, %fd127, 0d3FF0000000000000;
	fma.rn.f64 	%fd129, %fd128, %fd122, %fd122;
	fma.rn.f64 	%fd130, %fd126, %fd127, %fd120;
	fma.rn.f64 	%fd131, %fd130, %fd129, %fd126;
	{
	.reg .b32 %temp; 
	mov.b64 	{%r221, %temp}, %fd131;
	}
	{
	.reg .b32 %temp; 
	mov.b64 	{%temp, %r222}, %fd131;
	}
	add.s32 	%r223, %r222, 1048576;
	mov.b64 	%fd132, {%r221, %r223};
	fma.rn.f64 	%fd133, %fd119, 0d3EC715B371155F70, 0dBEBAC2FE66FAAC4B;
	fma.rn.f64 	%fd134, %fd133, %fd119, 0d3ED9A9B88EFCD9B8;
	fma.rn.f64 	%fd135, %fd134, %fd119, 0d3EDD0F40A8A0C4C3;
	fma.rn.f64 	%fd136, %fd135, %fd119, 0d3EF46D4CFA9E0E1F;
	fma.rn.f64 	%fd137, %fd136, %fd119, 0d3F079C168D1E2422;
	fma.rn.f64 	%fd138, %fd137, %fd119, 0d3F1C9A88C3BCA540;
	fma.rn.f64 	%fd139, %fd138, %fd119, 0d3F31C4E64BD476DF;
	fma.rn.f64 	%fd140, %fd139, %fd119, 0d3F46E8BA60009C8F;
	fma.rn.f64 	%fd141, %fd140, %fd119, 0d3F5F1C71C62B05A2;
	fma.rn.f64 	%fd142, %fd141, %fd119, 0d3F76DB6DB6DC9F2C;
	fma.rn.f64 	%fd143, %fd142, %fd119, 0d3F9333333333329C;
	fma.rn.f64 	%fd144, %fd143, %fd119, 0d3FB5555555555555;
	setp.lt.s32 	%p13, %r216, 1;
	mov.f64 	%fd145, 0d0000000000000000;
	mul.rn.f64 	%fd146, %fd2, %fd145;
	mul.f64 	%fd147, %fd119, %fd144;
	fma.rn.f64 	%fd148, %fd147, %fd132, %fd132;
	selp.f64 	%fd149, %fd146, %fd148, %p13;
	setp.lt.s32 	%p14, %r216, 0;
	mov.f64 	%fd150, 0d7FF0000000000000;
	mul.rn.f64 	%fd151, %fd149, %fd150;
	selp.f64 	%fd152, %fd151, %fd149, %p14;
	setp.lt.s32 	%p15, %r9, 0;
	mov.f64 	%fd153, 0dBCA1A62633145C07;
	add.rn.f64 	%fd154, %fd152, %fd153;
	neg.f64 	%fd155, %fd154;
	mov.f64 	%fd156, 0d400921FB54442D18;
	add.rn.f64 	%fd157, %fd156, %fd155;
	selp.f64 	%fd248, %fd157, %fd152, %p15;
$L__BB0_7:
	ld.param.u64 	%rd120, [_Z13pmt_calculateddddPdS_S_dddiS_S_PiS_S0_i_param_15];
	setp.leu.f64 	%p17, %fd48, 0d0000000000000000;
	cvta.to.global.u64 	%rd25, %rd120;
	add.s64 	%rd7, %rd25, %rd22;
	@%p17 bra 	$L__BB0_49;
	{
	.reg .b32 %temp; 
	mov.b64 	{%temp, %r225}, %fd44;
	}
	mov.f64 	%fd179, 0d4008000000000000;
	{
	.reg .b32 %temp; 
	mov.b64 	{%temp, %r226}, %fd179;
	}
	and.b32  	%r227, %r226, 2146435072;
	setp.eq.s32 	%p18, %r227, 1073741824;
	abs.f64 	%fd180, %fd44;
	{ // callseq 0, 0
	.param .b64 param0;
	st.param.f64 	[param0], %fd180;
	.param .b64 retval0;
	call.uni (retval0), 
	__internal_accurate_pow, 
	(
	param0
	);
	ld.param.f64 	%fd181, [retval0];
	} // callseq 0
	setp.lt.s32 	%p20, %r225, 0;
	neg.f64 	%fd183, %fd181;
	selp.f64 	%fd184, %fd183, %fd181, %p18;
	selp.f64 	%fd185, %fd184, %fd181, %p20;
	setp.eq.f64 	%p21, %fd44, 0d0000000000000000;
	selp.b32 	%r228, %r225, 0, %p18;
	setp.lt.s32 	%p22, %r226, 0;
	or.b32  	%r229, %r228, 2146435072;
	selp.b32 	%r230, %r229, %r228, %p22;
	mov.b32 	%r584, 0;
	mov.b64 	%fd186, {%r584, %r230};
	add.f64 	%fd187, %fd44, 0d4008000000000000;
	{
	.reg .b32 %temp; 
	mov.b64 	{%temp, %r231}, %fd187;
	}
	and.b32  	%r232, %r231, 2146435072;
	setp.eq.s32 	%p23, %r232, 2146435072;
	setp.nan.f64 	%p24, %fd44, %fd44;
	setp.neu.f64 	%p25, %fd180, 0d7FF0000000000000;
	selp.b32 	%r233, 0, 2146435072, %p22;
	and.b32  	%r234, %r226, 2147483647;
	setp.ne.s32 	%p26, %r234, 1071644672;
	and.pred  	%p27, %p18, %p26;
	or.b32  	%r235, %r233, -2147483648;
	selp.b32 	%r236, %r235, %r233, %p27;
	selp.b32 	%r237, %r236, %r233, %p20;
	mov.b64 	%fd188, {%r584, %r237};
	add.rn.f64 	%fd189, %fd44, %fd179;
	setp.eq.f64 	%p29, %fd44, 0d3FF0000000000000;
	setp.eq.f64 	%p30, %fd248, 0d0000000000000000;
	div.rn.f64 	%fd190, %fd248, 0d40092256E169D036;
	mul.f64 	%fd191, %fd190, 0d4066800000000000;
	cvt.rpi.f64.f64 	%fd192, %fd191;
	cvt.rzi.s32.f64 	%r238, %fd192;
	div.rn.f64 	%fd193, %fd44, 0d4031B33333333333;
	mul.f64 	%fd194, %fd193, 0d4069000000000000;
	cvt.rpi.f64.f64 	%fd195, %fd194;
	cvt.rzi.s32.f64 	%r239, %fd195;
	selp.f64 	%fd196, %fd186, %fd185, %p21;
	selp.f64 	%fd197, %fd189, %fd196, %p24;
	selp.f64 	%fd198, %fd197, %fd188, %p25;
	selp.f64 	%fd199, %fd198, %fd196, %p23;
	selp.f64 	%fd8, 0d3FF0000000000000, %fd199, %p29;
	div.rn.f64 	%fd200, %fd8, 0d40B5E00000000000;
	mul.f64 	%fd201, %fd200, 0d4059000000000000;
	cvt.rpi.f64.f64 	%fd202, %fd201;
	cvt.rzi.s32.f64 	%r10, %fd202;
	selp.b32 	%r11, 1, %r238, %p30;
	add.s32 	%r12, %r11, -181;
	max.s32 	%r240, %r11, 1;
	min.s32 	%r241, %r240, 180;
	add.s32 	%r13, %r241, -181;
	min.s32 	%r242, %r239, 200;
	max.s32 	%r243, %r242, 1;
	min.s32 	%r244, %r238, 180;
	max.s32 	%r245, %r244, 1;
	selp.b32 	%r246, 1, %r245, %p30;
	mad.lo.s32 	%r247, %r243, 180, -181;
	selp.b32 	%r248, -1, %r247, %p21;
	add.s32 	%r249, %r248, %r246;
	mul.lo.s32 	%r14, %r249, 3000;
	add.u64 	%rd30, %SP, 0;
	mov.u64 	%rd32, $str;
	mov.u64 	%rd28, $str$1;
$L__BB0_9:
	mov.u32 	%r21, %r609;
	mov.u32 	%r20, %r610;
	mov.u32 	%r19, %r611;
	add.s32 	%r250, %r11, -1;
	setp.gt.u32 	%p31, %r250, 179;
	setp.eq.f64 	%p32, %fd8, 0d0000000000000000;
	selp.b32 	%r22, 1, %r10, %p32;
	add.s32 	%r251, %r22, -1;
	setp.gt.u32 	%p33, %r251, 99;
	or.pred  	%p34, %p33, %p31;
	@%p34 bra 	$L__BB0_17;
	mad.lo.s32 	%r324, %r22, 180, %r12;
	shr.u32 	%r325, %r613, 2;
	xor.b32  	%r326, %r325, %r613;
	shl.b32 	%r327, %r21, 4;
	shl.b32 	%r328, %r326, 1;
	xor.b32  	%r329, %r327, %r328;
	xor.b32  	%r330, %r329, %r21;
	xor.b32  	%r610, %r330, %r326;
	add.s32 	%r331, %r614, %r610;
	add.s32 	%r332, %r331, 362437;
	shr.u32 	%r333, %r612, 2;
	xor.b32  	%r334, %r333, %r612;
	shl.b32 	%r335, %r610, 4;
	shl.b32 	%r336, %r334, 1;
	xor.b32  	%r337, %r336, %r335;
	xor.b32  	%r338, %r337, %r334;
	xor.b32  	%r609, %r338, %r610;
	add.s32 	%r614, %r614, 724874;
	add.s32 	%r339, %r609, %r614;
	cvt.u64.u32 	%rd51, %r332;
	mul.wide.u32 	%rd52, %r339, 2097152;
	xor.b64  	%rd53, %rd52, %rd51;
	cvt.rn.f64.u64 	%fd209, %rd53;
	fma.rn.f64 	%fd9, %fd209, 0d3CA0000000000000, 0d3C90000000000000;
	mul.lo.s32 	%r26, %r324, 33;
	mov.b32 	%r615, 0;
	mov.b32 	%r594, 32;
$L__BB0_11:
	mov.u32 	%r28, %r615;
	mov.u32 	%r27, %r594;
	sub.s32 	%r340, %r27, %r28;
	shr.u32 	%r341, %r340, 31;
	add.s32 	%r342, %r340, %r341;
	shr.s32 	%r343, %r342, 1;
	add.s32 	%r29, %r343, %r28;
	add.s32 	%r344, %r29, %r26;
	mul.wide.s32 	%rd54, %r344, 8;
	add.s64 	%rd55, %rd3, %rd54;
	ld.global.f64 	%fd10, [%rd55];
	setp.eq.f64 	%p55, %fd10, %fd9;
	mov.u32 	%r594, %r29;
	@%p55 bra 	$L__BB0_14;
	setp.lt.f64 	%p56, %fd10, %fd9;
	mov.u32 	%r615, %r29;
	mov.u32 	%r594, %r27;
	@%p56 bra 	$L__BB0_14;
	setp.gt.f64 	%p57, %fd10, %fd9;
	selp.b32 	%r594, %r29, %r27, %p57;
	mov.u32 	%r615, %r28;
$L__BB0_14:
	add.s32 	%r345, %r615, 1;
	setp.lt.s32 	%p58, %r345, %r594;
	@%p58 bra 	$L__BB0_11;
	add.s32 	%r346, %r615, %r26;
	mul.wide.s32 	%rd56, %r346, 8;
	add.s64 	%rd57, %rd3, %rd56;
	ld.global.f64 	%fd11, [%rd57];
	setp.le.f64 	%p59, %fd9, %fd11;
	mov.u32 	%r611, %r21;
	mov.u32 	%r612, %r20;
	mov.u32 	%r613, %r19;
	@%p59 bra 	$L__BB0_33;
	setp.lt.f64 	%p60, %fd11, %fd9;
	mov.u32 	%r611, %r21;
	mov.u32 	%r612, %r20;
	mov.u32 	%r613, %r19;
	mov.u32 	%r615, %r594;
	@%p60 bra 	$L__BB0_33;
	bra.uni 	$L__BB0_48;
$L__BB0_17:
	setp.gt.u32 	%p35, %r12, -181;
	setp.ne.s32 	%p36, %r22, 1;
	or.pred  	%p37, %p36, %p35;
	@%p37 bra 	$L__BB0_25;
	shr.u32 	%r283, %r613, 2;
	xor.b32  	%r284, %r283, %r613;
	shl.b32 	%r285, %r21, 4;
	shl.b32 	%r286, %r284, 1;
	xor.b32  	%r287, %r285, %r286;
	xor.b32  	%r288, %r287, %r21;
	xor.b32  	%r33, %r288, %r284;
	add.s32 	%r289, %r614, %r33;
	add.s32 	%r290, %r289, 362437;
	shr.u32 	%r291, %r612, 2;
	xor.b32  	%r292, %r291, %r612;
	shl.b32 	%r293, %r33, 4;
	shl.b32 	%r294, %r292, 1;
	xor.b32  	%r295, %r294, %r293;
	xor.b32  	%r296, %r295, %r292;
	xor.b32  	%r611, %r296, %r33;
	add.s32 	%r297, %r614, %r611;
	add.s32 	%r298, %r297, 724874;
	cvt.u64.u32 	%rd41, %r290;
	mul.wide.u32 	%rd42, %r298, 2097152;
	xor.b64  	%rd43, %rd42, %rd41;
	cvt.rn.f64.u64 	%fd204, %rd43;
	fma.rn.f64 	%fd205, %fd204, 0d3CA0000000000000, 0d3C90000000000000;
	mul.f64 	%fd206, %fd205, 0d4066600000000000;
	cvt.rpi.f64.f64 	%fd207, %fd206;
	cvt.rzi.s32.f64 	%r299, %fd207;
	shr.u32 	%r300, %r19, 2;
	xor.b32  	%r301, %r300, %r19;
	shl.b32 	%r302, %r611, 4;
	shl.b32 	%r303, %r301, 1;
	xor.b32  	%r304, %r303, %r302;
	xor.b32  	%r305, %r304, %r301;
	xor.b32  	%r610, %r305, %r611;
	add.s32 	%r306, %r614, %r610;
	add.s32 	%r307, %r306, 1087311;
	shr.u32 	%r308, %r20, 2;
	xor.b32  	%r309, %r308, %r20;
	shl.b32 	%r310, %r610, 4;
	shl.b32 	%r311, %r309, 1;
	xor.b32  	%r312, %r311, %r310;
	xor.b32  	%r313, %r312, %r309;
	xor.b32  	%r609, %r313, %r610;
	add.s32 	%r614, %r614, 1449748;
	add.s32 	%r314, %r609, %r614;
	cvt.u64.u32 	%rd44, %r307;
	mul.wide.u32 	%rd45, %r314, 2097152;
	xor.b64  	%rd46, %rd45, %rd44;
	cvt.rn.f64.u64 	%fd208, %rd46;
	fma.rn.f64 	%fd12, %fd208, 0d3CA0000000000000, 0d3C90000000000000;
	mul.lo.s32 	%r38, %r299, 33;
	mov.b32 	%r615, 0;
	mov.b32 	%r598, 32;
$L__BB0_19:
	mov.u32 	%r40, %r615;
	mov.u32 	%r39, %r598;
	sub.s32 	%r315, %r39, %r40;
	shr.u32 	%r316, %r315, 31;
	add.s32 	%r317, %r315, %r316;
	shr.s32 	%r318, %r317, 1;
	add.s32 	%r41, %r318, %r40;
	add.s32 	%r319, %r41, %r38;
	mul.wide.s32 	%rd47, %r319, 8;
	add.s64 	%rd48, %rd3, %rd47;
	ld.global.f64 	%fd13, [%rd48];
	setp.eq.f64 	%p49, %fd13, %fd12;
	mov.u32 	%r598, %r41;
	@%p49 bra 	$L__BB0_22;
	setp.lt.f64 	%p50, %fd13, %fd12;
	mov.u32 	%r615, %r41;
	mov.u32 	%r598, %r39;
	@%p50 bra 	$L__BB0_22;
	setp.gt.f64 	%p51, %fd13, %fd12;
	selp.b32 	%r598, %r41, %r39, %p51;
	mov.u32 	%r615, %r40;
$L__BB0_22:
	add.s32 	%r320, %r615, 1;
	setp.lt.s32 	%p52, %r320, %r598;
	@%p52 bra 	$L__BB0_19;
	add.s32 	%r321, %r615, %r38;
	mul.wide.s32 	%rd49, %r321, 8;
	add.s64 	%rd50, %rd3, %rd49;
	ld.global.f64 	%fd14, [%rd50];
	setp.le.f64 	%p53, %fd12, %fd14;
	mov.u32 	%r612, %r33;
	mov.u32 	%r613, %r21;
	@%p53 bra 	$L__BB0_33;
	setp.lt.f64 	%p54, %fd14, %fd12;
	mov.u32 	%r612, %r33;
	mov.u32 	%r613, %r21;
	mov.u32 	%r615, %r598;
	@%p54 bra 	$L__BB0_33;
	bra.uni 	$L__BB0_48;
$L__BB0_25:
	setp.lt.s32 	%p39, %r22, 2;
	or.pred  	%p40, %p39, %p35;
	@%p40 bra 	$L__BB0_44;
	mad.lo.s32 	%r258, %r22, 180, %r13;
	shr.u32 	%r259, %r613, 2;
	xor.b32  	%r260, %r259, %r613;
	shl.b32 	%r261, %r21, 4;
	shl.b32 	%r262, %r260, 1;
	xor.b32  	%r263, %r261, %r262;
	xor.b32  	%r264, %r263, %r21;
	xor.b32  	%r610, %r264, %r260;
	add.s32 	%r265, %r614, %r610;
	add.s32 	%r266, %r265, 362437;
	shr.u32 	%r267, %r612, 2;
	xor.b32  	%r268, %r267, %r612;
	shl.b32 	%r269, %r610, 4;
	shl.b32 	%r270, %r268, 1;
	xor.b32  	%r271, %r270, %r269;
	xor.b32  	%r272, %r271, %r268;
	xor.b32  	%r609, %r272, %r610;
	add.s32 	%r614, %r614, 724874;
	add.s32 	%r273, %r609, %r614;
	cvt.u64.u32 	%rd34, %r266;
	mul.wide.u32 	%rd35, %r273, 2097152;
	xor.b64  	%rd36, %rd35, %rd34;
	cvt.rn.f64.u64 	%fd203, %rd36;
	fma.rn.f64 	%fd15, %fd203, 0d3CA0000000000000, 0d3C90000000000000;
	mul.lo.s32 	%r48, %r258, 33;
	mov.b32 	%r615, 0;
	mov.b32 	%r602, 32;
$L__BB0_27:
	mov.u32 	%r50, %r615;
	mov.u32 	%r49, %r602;
	sub.s32 	%r274, %r49, %r50;
	shr.u32 	%r275, %r274, 31;
	add.s32 	%r276, %r274, %r275;
	shr.s32 	%r277, %r276, 1;
	add.s32 	%r51, %r277, %r50;
	add.s32 	%r278, %r51, %r48;
	mul.wide.s32 	%rd37, %r278, 8;
	add.s64 	%rd38, %rd3, %rd37;
	ld.global.f64 	%fd16, [%rd38];
	setp.eq.f64 	%p43, %fd16, %fd15;
	mov.u32 	%r602, %r51;
	@%p43 bra 	$L__BB0_30;
	setp.lt.f64 	%p44, %fd16, %fd15;
	mov.u32 	%r615, %r51;
	mov.u32 	%r602, %r49;
	@%p44 bra 	$L__BB0_30;
	setp.gt.f64 	%p45, %fd16, %fd15;
	selp.b32 	%r602, %r51, %r49, %p45;
	mov.u32 	%r615, %r50;
$L__BB0_30:
	add.s32 	%r279, %r615, 1;
	setp.lt.s32 	%p46, %r279, %r602;
	@%p46 bra 	$L__BB0_27;
	add.s32 	%r280, %r615, %r48;
	mul.wide.s32 	%rd39, %r280, 8;
	add.s64 	%rd40, %rd3, %rd39;
	ld.global.f64 	%fd17, [%rd40];
	setp.le.f64 	%p47, %fd15, %fd17;
	mov.u32 	%r611, %r21;
	mov.u32 	%r612, %r20;
	mov.u32 	%r613, %r19;
	@%p47 bra 	$L__BB0_33;
	setp.lt.f64 	%p48, %fd17, %fd15;
	mov.u32 	%r611, %r21;
	mov.u32 	%r612, %r20;
	mov.u32 	%r613, %r19;
	mov.u32 	%r615, %r602;
	@%p48 bra 	$L__BB0_33;
	bra.uni 	$L__BB0_48;
$L__BB0_33:
	setp.lt.s32 	%p61, %r615, 1;
	@%p61 bra 	$L__BB0_48;
	mov.b32 	%r616, 0;
$L__BB0_35:
	mov.u32 	%r70, %r613;
	mov.u32 	%r613, %r611;
	mov.u32 	%r71, %r612;
	mov.u32 	%r611, %r609;
	mov.u32 	%r612, %r610;
	shr.u32 	%r350, %r70, 2;
	xor.b32  	%r351, %r350, %r70;
	shl.b32 	%r352, %r611, 4;
	shl.b32 	%r353, %r351, 1;
	xor.b32  	%r354, %r352, %r353;
	xor.b32  	%r355, %r354, %r611;
	xor.b32  	%r610, %r355, %r351;
	add.s32 	%r356, %r614, %r610;
	add.s32 	%r357, %r356, 362437;
	shr.u32 	%r358, %r71, 2;
	xor.b32  	%r359, %r358, %r71;
	shl.b32 	%r360, %r610, 4;
	shl.b32 	%r361, %r359, 1;
	xor.b32  	%r362, %r361, %r360;
	xor.b32  	%r363, %r362, %r359;
	xor.b32  	%r609, %r363, %r610;
	add.s32 	%r614, %r614, 724874;
	add.s32 	%r364, %r609, %r614;
	cvt.u64.u32 	%rd58, %r357;
	mul.wide.u32 	%rd59, %r364, 2097152;
	xor.b64  	%rd60, %rd59, %rd58;
	cvt.rn.f64.u64 	%fd210, %rd60;
	fma.rn.f64 	%fd18, %fd210, 0d3CA0000000000000, 0d3C90000000000000;
	mov.b32 	%r625, 0;
	mov.b32 	%r626, 2999;
$L__BB0_36:
	mov.u32 	%r79, %r625;
	mov.u32 	%r78, %r626;
	sub.s32 	%r365, %r78, %r79;
	shr.u32 	%r366, %r365, 31;
	add.s32 	%r367, %r365, %r366;
	shr.s32 	%r368, %r367, 1;
	add.s32 	%r80, %r368, %r79;
	add.s32 	%r369, %r80, %r14;
	mul.wide.s32 	%rd61, %r369, 8;
	add.s64 	%rd62, %rd2, %rd61;
	ld.global.f64 	%fd19, [%rd62];
	setp.eq.f64 	%p62, %fd19, %fd18;
	mov.u32 	%r626, %r80;
	@%p62 bra 	$L__BB0_39;
	setp.lt.f64 	%p63, %fd19, %fd18;
	mov.u32 	%r625, %r80;
	mov.u32 	%r626, %r78;
	@%p63 bra 	$L__BB0_39;
	setp.gt.f64 	%p64, %fd19, %fd18;
	selp.b32 	%r626, %r80, %r78, %p64;
	mov.u32 	%r625, %r79;
$L__BB0_39:
	add.s32 	%r370, %r625, 1;
	setp.lt.s32 	%p65, %r370, %r626;
	@%p65 bra 	$L__BB0_36;
	add.s32 	%r371, %r625, %r14;
	mul.wide.s32 	%rd63, %r371, 8;
	add.s64 	%rd64, %rd2, %rd63;
	ld.global.f64 	%fd20, [%rd64];
	setp.le.f64 	%p66, %fd18, %fd20;
	@%p66 bra 	$L__BB0_43;
	setp.lt.f64 	%p67, %fd20, %fd18;
	mov.u32 	%r625, %r626;
	@%p67 bra 	$L__BB0_43;
	mov.b32 	%r625, -1;
$L__BB0_43:
	cvt.rn.f64.s32 	%fd211, %r625;
	add.f64 	%fd212, %fd50, %fd211;
	ld.global.u32 	%r373, [%rd7];
	add.s32 	%r374, %r373, %r8;
	mul.wide.s32 	%rd65, %r374, 8;
	add.s64 	%rd66, %rd1, %rd65;
	st.global.f64 	[%rd66], %fd212;
	ld.global.u32 	%r375, [%rd7];
	add.s32 	%r376, %r375, 1;
	st.global.u32 	[%rd7], %r376;
	add.s32 	%r616, %r616, 1;
	setp.ne.s32 	%p68, %r616, %r615;
	@%p68 bra 	$L__BB0_35;
	bra.uni 	$L__BB0_48;
$L__BB0_44:
	ld.global.u64 	%rd27, [_ZZ11get_npe_numiiPdP17curandStateXORWOWE7warning];
	add.s64 	%rd8, %rd27, 1;
	st.global.u64 	[_ZZ11get_npe_numiiPdP17curandStateXORWOWE7warning], %rd8;
	setp.gt.s64 	%p41, %rd27, 8;
	@%p41 bra 	$L__BB0_46;
	cvta.to.local.u64 	%rd31, %rd30;
	st.local.v2.u32 	[%rd31], {%r22, %r11};
	cvta.global.u64 	%rd33, %rd32;
	{ // callseq 2, 0
	.param .b64 param0;
	st.param.b64 	[param0], %rd33;
	.param .b64 param1;
	st.param.b64 	[param1], %rd30;
	.param .b32 retval0;
	call.uni (retval0), 
	vprintf, 
	(
	param0, 
	param1
	);
	ld.param.b32 	%r254, [retval0];
	} // callseq 2
	mov.u32 	%r609, %r21;
	mov.u32 	%r610, %r20;
	mov.u32 	%r611, %r19;
	bra.uni 	$L__BB0_48;
$L__BB0_46:
	setp.ne.s64 	%p42, %rd8, 10;
	mov.u32 	%r609, %r21;
	mov.u32 	%r610, %r20;
	mov.u32 	%r611, %r19;
	@%p42 bra 	$L__BB0_48;
	cvta.global.u64 	%rd29, %rd28;
	{ // callseq 1, 0
	.param .b64 param0;
	st.param.b64 	[param0], %rd29;
	.param .b64 param1;
	st.param.b64 	[param1], 0;
	.param .b32 retval0;
	call.uni (retval0), 
	vprintf, 
	(
	param0, 
	param1
	);
	ld.param.b32 	%r252, [retval0];
	} // callseq 1
	mov.u32 	%r609, %r21;
	mov.u32 	%r610, %r20;
	mov.u32 	%r611, %r19;
$L__BB0_48:
	add.s32 	%r584, %r584, 1;
	cvt.rn.f64.u32 	%fd213, %r584;
	setp.gt.f64 	%p69, %fd48, %fd213;
	@%p69 bra 	$L__BB0_9;
$L__BB0_49:
	{
	.reg .b32 %temp; 
	mov.b64 	{%temp, %r99}, %fd44;
	}
	mov.f64 	%fd214, 0d4008000000000000;
	{
	.reg .b32 %temp; 
	mov.b64 	{%temp, %r377}, %fd214;
	}
	and.b32  	%r101, %r377, 2146435072;
	setp.eq.s32 	%p70, %r101, 1073741824;
	abs.f64 	%fd21, %fd44;
	{ // callseq 3, 0
	.param .b64 param0;
	st.param.f64 	[param0], %fd21;
	.param .b64 retval0;
	call.uni (retval0), 
	__internal_accurate_pow, 
	(
	param0
	);
	ld.param.f64 	%fd215, [retval0];
	} // callseq 3
	setp.lt.s32 	%p71, %r99, 0;
	neg.f64 	%fd217, %fd215;
	selp.f64 	%fd218, %fd217, %fd215, %p70;
	selp.f64 	%fd250, %fd218, %fd215, %p71;
	setp.neu.f64 	%p72, %fd44, 0d0000000000000000;
	@%p72 bra 	$L__BB0_51;
	setp.eq.s32 	%p73, %r101, 1073741824;
	selp.b32 	%r378, %r99, 0, %p73;
	setp.lt.s32 	%p74, %r377, 0;
	or.b32  	%r379, %r378, 2146435072;
	selp.b32 	%r380, %r379, %r378, %p74;
	mov.b32 	%r381, 0;
	mov.b64 	%fd250, {%r381, %r380};
$L__BB0_51:
	add.f64 	%fd219, %fd44, 0d4008000000000000;
	{
	.reg .b32 %temp; 
	mov.b64 	{%temp, %r382}, %fd219;
	}
	and.b32  	%r383, %r382, 2146435072;
	setp.ne.s32 	%p75, %r383, 2146435072;
	@%p75 bra 	$L__BB0_56;
	setp.num.f64 	%p76, %fd44, %fd44;
	@%p76 bra 	$L__BB0_54;
	mov.f64 	%fd220, 0d4008000000000000;
	add.rn.f64 	%fd250, %fd44, %fd220;
	bra.uni 	$L__BB0_56;
$L__BB0_54:
	setp.neu.f64 	%p77, %fd21, 0d7FF0000000000000;
	@%p77 bra 	$L__BB0_56;
	setp.lt.s32 	%p78, %r99, 0;
	setp.eq.s32 	%p79, %r101, 1073741824;
	setp.lt.s32 	%p80, %r377, 0;
	selp.b32 	%r385, 0, 2146435072, %p80;
	and.b32  	%r386, %r377, 2147483647;
	setp.ne.s32 	%p81, %r386, 1071644672;
	or.b32  	%r387, %r385, -2147483648;
	selp.b32 	%r388, %r387, %r385, %p81;
	selp.b32 	%r389, %r388, %r385, %p79;
	selp.b32 	%r390, %r389, %r385, %p78;
	mov.b32 	%r391, 0;
	mov.b64 	%fd250, {%r391, %r390};
$L__BB0_56:
	setp.eq.f64 	%p82, %fd44, 0d3FF0000000000000;
	selp.f64 	%fd28, 0d3FF0000000000000, %fd250, %p82;
	setp.eq.f64 	%p83, %fd28, 0d0000000000000000;
	mov.b32 	%r103, 1;
	@%p83 bra 	$L__BB0_58;
	div.rn.f64 	%fd221, %fd28, 0d40B5E00000000000;
	mul.f64 	%fd222, %fd221, 0d4059000000000000;
	cvt.rpi.f64.f64 	%fd223, %fd222;
	cvt.rzi.s32.f64 	%r103, %fd223;
$L__BB0_58:
	setp.eq.f64 	%p84, %fd248, 0d0000000000000000;
	mov.b32 	%r105, 1;
	@%p84 bra 	$L__BB0_60;
	div.rn.f64 	%fd224, %fd248, 0d40092256E169D036;
	mul.f64 	%fd225, %fd224, 0d4066800000000000;
	cvt.rpi.f64.f64 	%fd226, %fd225;
	cvt.rzi.s32.f64 	%r105, %fd226;
$L__BB0_60:
	add.s32 	%r394, %r103, -1;
	setp.gt.u32 	%p85, %r394, 99;
	add.s32 	%r395, %r105, -1;
	setp.gt.u32 	%p86, %r395, 179;
	or.pred  	%p87, %p85, %p86;
	@%p87 bra 	$L__BB0_68;
	mad.lo.s32 	%r470, %r103, 180, %r105;
	shr.u32 	%r471, %r613, 2;
	xor.b32  	%r472, %r471, %r613;
	shl.b32 	%r473, %r609, 4;
	shl.b32 	%r474, %r472, 1;
	xor.b32  	%r475, %r473, %r474;
	xor.b32  	%r476, %r475, %r609;
	xor.b32  	%r655, %r476, %r472;
	add.s32 	%r477, %r614, %r655;
	add.s32 	%r478, %r477, 362437;
	shr.u32 	%r479, %r612, 2;
	xor.b32  	%r480, %r479, %r612;
	shl.b32 	%r481, %r655, 4;
	shl.b32 	%r482, %r480, 1;
	xor.b32  	%r483, %r482, %r481;
	xor.b32  	%r484, %r483, %r480;
	xor.b32  	%r654, %r484, %r655;
	add.s32 	%r659, %r614, 724874;
	add.s32 	%r485, %r654, %r659;
	cvt.u64.u32 	%rd91, %r478;
	mul.wide.u32 	%rd92, %r485, 2097152;
	xor.b64  	%rd93, %rd92, %rd91;
	cvt.rn.f64.u64 	%fd233, %rd93;
	fma.rn.f64 	%fd29, %fd233, 0d3CA0000000000000, 0d3C90000000000000;
	mad.lo.s32 	%r109, %r470, 33, -5973;
	mov.b32 	%r660, 0;
	mov.b32 	%r645, 32;
$L__BB0_62:
	mov.u32 	%r111, %r660;
	mov.u32 	%r110, %r645;
	sub.s32 	%r486, %r110, %r111;
	shr.u32 	%r487, %r486, 31;
	add.s32 	%r488, %r486, %r487;
	shr.s32 	%r489, %r488, 1;
	add.s32 	%r112, %r489, %r111;
	add.s32 	%r490, %r112, %r109;
	mul.wide.s32 	%rd94, %r490, 8;
	add.s64 	%rd95, %rd3, %rd94;
	ld.global.f64 	%fd30, [%rd95];
	setp.eq.f64 	%p108, %fd30, %fd29;
	mov.u32 	%r645, %r112;
	@%p108 bra 	$L__BB0_65;
	setp.lt.f64 	%p109, %fd30, %fd29;
	mov.u32 	%r660, %r112;
	mov.u32 	%r645, %r110;
	@%p109 bra 	$L__BB0_65;
	setp.gt.f64 	%p110, %fd30, %fd29;
	selp.b32 	%r645, %r112, %r110, %p110;
	mov.u32 	%r660, %r111;
$L__BB0_65:
	add.s32 	%r491, %r660, 1;
	setp.lt.s32 	%p111, %r491, %r645;
	@%p111 bra 	$L__BB0_62;
	add.s32 	%r492, %r660, %r109;
	mul.wide.s32 	%rd96, %r492, 8;
	add.s64 	%rd97, %rd3, %rd96;
	ld.global.f64 	%fd31, [%rd97];
	setp.le.f64 	%p112, %fd29, %fd31;
	mov.u32 	%r656, %r609;
	@%p112 bra 	$L__BB0_84;
	setp.lt.f64 	%p113, %fd31, %fd29;
	mov.u32 	%r656, %r609;
	mov.u32 	%r660, %r645;
	@%p113 bra 	$L__BB0_84;
	bra.uni 	$L__BB0_112;
$L__BB0_68:
	setp.ne.s32 	%p88, %r103, 1;
	add.s32 	%r116, %r105, -181;
	setp.gt.u32 	%p89, %r116, -181;
	or.pred  	%p90, %p88, %p89;
	@%p90 bra 	$L__BB0_76;
	shr.u32 	%r429, %r613, 2;
	xor.b32  	%r430, %r429, %r613;
	shl.b32 	%r431, %r609, 4;
	shl.b32 	%r432, %r430, 1;
	xor.b32  	%r433, %r431, %r432;
	xor.b32  	%r434, %r433, %r609;
	xor.b32  	%r117, %r434, %r430;
	add.s32 	%r435, %r614, %r117;
	add.s32 	%r436, %r435, 362437;
	shr.u32 	%r437, %r612, 2;
	xor.b32  	%r438, %r437, %r612;
	shl.b32 	%r439, %r117, 4;
	shl.b32 	%r440, %r438, 1;
	xor.b32  	%r441, %r440, %r439;
	xor.b32  	%r442, %r441, %r438;
	xor.b32  	%r656, %r442, %r117;
	add.s32 	%r443, %r614, %r656;
	add.s32 	%r444, %r443, 724874;
	cvt.u64.u32 	%rd81, %r436;
	mul.wide.u32 	%rd82, %r444, 2097152;
	xor.b64  	%rd83, %rd82, %rd81;
	cvt.rn.f64.u64 	%fd228, %rd83;
	fma.rn.f64 	%fd229, %fd228, 0d3CA0000000000000, 0d3C90000000000000;
	mul.f64 	%fd230, %fd229, 0d4066600000000000;
	cvt.rpi.f64.f64 	%fd231, %fd230;
	cvt.rzi.s32.f64 	%r445, %fd231;
	shr.u32 	%r446, %r611, 2;
	xor.b32  	%r447, %r446, %r611;
	shl.b32 	%r448, %r656, 4;
	shl.b32 	%r449, %r447, 1;
	xor.b32  	%r450, %r449, %r448;
	xor.b32  	%r451, %r450, %r447;
	xor.b32  	%r655, %r451, %r656;
	add.s32 	%r452, %r614, %r655;
	add.s32 	%r453, %r452, 1087311;
	shr.u32 	%r454, %r610, 2;
	xor.b32  	%r455, %r454, %r610;
	shl.b32 	%r456, %r655, 4;
	shl.b32 	%r457, %r455, 1;
	xor.b32  	%r458, %r457, %r456;
	xor.b32  	%r459, %r458, %r455;
	xor.b32  	%r654, %r459, %r655;
	add.s32 	%r659, %r614, 1449748;
	add.s32 	%r460, %r654, %r659;
	cvt.u64.u32 	%rd84, %r453;
	mul.wide.u32 	%rd85, %r460, 2097152;
	xor.b64  	%rd86, %rd85, %rd84;
	cvt.rn.f64.u64 	%fd232, %rd86;
	fma.rn.f64 	%fd32, %fd232, 0d3CA0000000000000, 0d3C90000000000000;
	mul.lo.s32 	%r122, %r445, 33;
	mov.b32 	%r660, 0;
	mov.b32 	%r649, 32;
$L__BB0_70:
	mov.u32 	%r124, %r660;
	mov.u32 	%r123, %r649;
	sub.s32 	%r461, %r123, %r124;
	shr.u32 	%r462, %r461, 31;
	add.s32 	%r463, %r461, %r462;
	shr.s32 	%r464, %r463, 1;
	add.s32 	%r125, %r464, %r124;
	add.s32 	%r465, %r125, %r122;
	mul.wide.s32 	%rd87, %r465, 8;
	add.s64 	%rd88, %rd3, %rd87;
	ld.global.f64 	%fd33, [%rd88];
	setp.eq.f64 	%p102, %fd33, %fd32;
	mov.u32 	%r649, %r125;
	@%p102 bra 	$L__BB0_73;
	setp.lt.f64 	%p103, %fd33, %fd32;
	mov.u32 	%r660, %r125;
	mov.u32 	%r649, %r123;
	@%p103 bra 	$L__BB0_73;
	setp.gt.f64 	%p104, %fd33, %fd32;
	selp.b32 	%r649, %r125, %r123, %p104;
	mov.u32 	%r660, %r124;
$L__BB0_73:
	add.s32 	%r466, %r660, 1;
	setp.lt.s32 	%p105, %r466, %r649;
	@%p105 bra 	$L__BB0_70;
	add.s32 	%r467, %r660, %r122;
	mul.wide.s32 	%rd89, %r467, 8;
	add.s64 	%rd90, %rd3, %rd89;
	ld.global.f64 	%fd34, [%rd90];
	setp.le.f64 	%p106, %fd32, %fd34;
	mov.u32 	%r610, %r117;
	mov.u32 	%r611, %r609;
	@%p106 bra 	$L__BB0_84;
	setp.lt.f64 	%p107, %fd34, %fd32;
	mov.u32 	%r610, %r117;
	mov.u32 	%r611, %r609;
	mov.u32 	%r660, %r649;
	@%p107 bra 	$L__BB0_84;
	bra.uni 	$L__BB0_112;
$L__BB0_76:
	setp.gt.u32 	%p91, %r116, -181;
	setp.lt.s32 	%p92, %r103, 2;
	or.pred  	%p93, %p92, %p91;
	@%p93 bra 	$L__BB0_96;
	max.s32 	%r402, %r105, 1;
	min.s32 	%r403, %r402, 180;
	mad.lo.s32 	%r404, %r103, 180, %r403;
	shr.u32 	%r405, %r613, 2;
	xor.b32  	%r406, %r405, %r613;
	shl.b32 	%r407, %r609, 4;
	shl.b32 	%r408, %r406, 1;
	xor.b32  	%r409, %r407, %r408;
	xor.b32  	%r410, %r409, %r609;
	xor.b32  	%r655, %r410, %r406;
	add.s32 	%r411, %r614, %r655;
	add.s32 	%r412, %r411, 362437;
	shr.u32 	%r413, %r612, 2;
	xor.b32  	%r414, %r413, %r612;
	shl.b32 	%r415, %r655, 4;
	shl.b32 	%r416, %r414, 1;
	xor.b32  	%r417, %r416, %r415;
	xor.b32  	%r418, %r417, %r414;
	xor.b32  	%r654, %r418, %r655;
	add.s32 	%r659, %r614, 724874;
	add.s32 	%r419, %r654, %r659;
	cvt.u64.u32 	%rd74, %r412;
	mul.wide.u32 	%rd75, %r419, 2097152;
	xor.b64  	%rd76, %rd75, %rd74;
	cvt.rn.f64.u64 	%fd227, %rd76;
	fma.rn.f64 	%fd35, %fd227, 0d3CA0000000000000, 0d3C90000000000000;
	mad.lo.s32 	%r132, %r404, 33, -5973;
	mov.b32 	%r660, 0;
	mov.b32 	%r653, 32;
$L__BB0_78:
	mov.u32 	%r134, %r660;
	mov.u32 	%r133, %r653;
	sub.s32 	%r420, %r133, %r134;
	shr.u32 	%r421, %r420, 31;
	add.s32 	%r422, %r420, %r421;
	shr.s32 	%r423, %r422, 1;
	add.s32 	%r135, %r423, %r134;
	add.s32 	%r424, %r135, %r132;
	mul.wide.s32 	%rd77, %r424, 8;
	add.s64 	%rd78, %rd3, %rd77;
	ld.global.f64 	%fd36, [%rd78];
	setp.eq.f64 	%p96, %fd36, %fd35;
	mov.u32 	%r653, %r135;
	@%p96 bra 	$L__BB0_81;
	setp.lt.f64 	%p97, %fd36, %fd35;
	mov.u32 	%r660, %r135;
	mov.u32 	%r653, %r133;
	@%p97 bra 	$L__BB0_81;
	setp.gt.f64 	%p98, %fd36, %fd35;
	selp.b32 	%r653, %r135, %r133, %p98;
	mov.u32 	%r660, %r134;
$L__BB0_81:
	add.s32 	%r425, %r660, 1;
	setp.lt.s32 	%p99, %r425, %r653;
	@%p99 bra 	$L__BB0_78;
	add.s32 	%r426, %r660, %r132;
	mul.wide.s32 	%rd79, %r426, 8;
	add.s64 	%rd80, %rd3, %rd79;
	ld.global.f64 	%fd37, [%rd80];
	setp.le.f64 	%p100, %fd35, %fd37;
	mov.u32 	%r656, %r609;
	@%p100 bra 	$L__BB0_84;
	setp.lt.f64 	%p101, %fd37, %fd35;
	mov.u32 	%r656, %r609;
	mov.u32 	%r660, %r653;
	@%p101 bra 	$L__BB0_84;
	bra.uni 	$L__BB0_112;
$L__BB0_84:
	setp.lt.s32 	%p114, %r660, 1;
	@%p114 bra 	$L__BB0_112;
	setp.lt.f64 	%p115, %fd49, 0d3FF0000000000000;
	div.rn.f64 	%fd234, %fd44, 0d4031B33333333333;
	mul.f64 	%fd235, %fd234, 0d4069000000000000;
	cvt.rpi.f64.f64 	%fd236, %fd235;
	cvt.rzi.s32.f64 	%r146, %fd236;
	div.rn.f64 	%fd237, %fd248, 0d40092256E169D036;
	mul.f64 	%fd238, %fd237, 0d4066800000000000;
	cvt.rpi.f64.f64 	%fd239, %fd238;
	cvt.rzi.s32.f64 	%r147, %fd239;
	@%p115 bra 	$L__BB0_100;
	setp.eq.f64 	%p116, %fd248, 0d0000000000000000;
	setp.eq.f64 	%p117, %fd44, 0d0000000000000000;
	min.s32 	%r494, %r146, 200;
	max.s32 	%r495, %r494, 1;
	min.s32 	%r496, %r147, 180;
	max.s32 	%r497, %r496, 1;
	selp.b32 	%r498, 1, %r497, %p116;
	mad.lo.s32 	%r499, %r495, 180, -181;
	selp.b32 	%r500, -1, %r499, %p117;
	add.s32 	%r501, %r500, %r498;
	mul.lo.s32 	%r148, %r501, 3000;
	mov.b32 	%r679, 0;
$L__BB0_87:
	mov.u32 	%r179, %r611;
	mov.u32 	%r611, %r656;
	mov.u32 	%r180, %r610;
	mov.u32 	%r656, %r654;
	mov.u32 	%r610, %r655;
	shr.u32 	%r504, %r179, 2;
	xor.b32  	%r505, %r504, %r179;
	shl.b32 	%r506, %r656, 4;
	shl.b32 	%r507, %r505, 1;
	xor.b32  	%r508, %r506, %r507;
	xor.b32  	%r509, %r508, %r656;
	xor.b32  	%r655, %r509, %r505;
	add.s32 	%r510, %r659, %r655;
	add.s32 	%r511, %r510, 362437;
	shr.u32 	%r512, %r180, 2;
	xor.b32  	%r513, %r512, %r180;
	shl.b32 	%r514, %r655, 4;
	shl.b32 	%r515, %r513, 1;
	xor.b32  	%r516, %r515, %r514;
	xor.b32  	%r517, %r516, %r513;
	xor.b32  	%r654, %r517, %r655;
	add.s32 	%r659, %r659, 724874;
	add.s32 	%r518, %r654, %r659;
	cvt.u64.u32 	%rd98, %r511;
	mul.wide.u32 	%rd99, %r518, 2097152;
	xor.b64  	%rd100, %rd99, %rd98;
	cvt.rn.f64.u64 	%fd240, %rd100;
	fma.rn.f64 	%fd41, %fd240, 0d3CA0000000000000, 0d3C90000000000000;
	mov.b32 	%r688, 0;
	mov.b32 	%r689, 2999;
$L__BB0_88:
	mov.u32 	%r188, %r688;
	mov.u32 	%r187, %r689;
	sub.s32 	%r519, %r187, %r188;
	shr.u32 	%r520, %r519, 31;
	add.s32 	%r521, %r519, %r520;
	shr.s32 	%r522, %r521, 1;
	add.s32 	%r189, %r522, %r188;
	add.s32 	%r523, %r189, %r148;
	mul.wide.s32 	%rd101, %r523, 8;
	add.s64 	%rd102, %rd2, %rd101;
	ld.global.f64 	%fd42, [%rd102];
	setp.eq.f64 	%p118, %fd42, %fd41;
	mov.u32 	%r689, %r189;
	@%p118 bra 	$L__BB0_91;
	setp.lt.f64 	%p119, %fd42, %fd41;
	mov.u32 	%r688, %r189;
	mov.u32 	%r689, %r187;
	@%p119 bra 	$L__BB0_91;
	setp.gt.f64 	%p120, %fd42, %fd41;
	selp.b32 	%r689, %r189, %r187, %p120;
	mov.u32 	%r688, %r188;
$L__BB0_91:
	add.s32 	%r524, %r688, 1;
	setp.lt.s32 	%p121, %r524, %r689;
	@%p121 bra 	$L__BB0_88;
	add.s32 	%r525, %r688, %r148;
	mul.wide.s32 	%rd103, %r525, 8;
	add.s64 	%rd104, %rd2, %rd103;
	ld.global.f64 	%fd43, [%rd104];
	setp.le.f64 	%p122, %fd41, %fd43;
	@%p122 bra 	$L__BB0_95;
	setp.lt.f64 	%p123, %fd43, %fd41;
	mov.u32 	%r688, %r689;
	@%p123 bra 	$L__BB0_95;
	mov.b32 	%r688, -1;
$L__BB0_95:
	cvt.rn.f64.s32 	%fd241, %r688;
	add.f64 	%fd242, %fd50, %fd241;
	ld.global.u32 	%r527, [%rd7];
	add.s32 	%r528, %r527, %r8;
	mul.wide.s32 	%rd105, %r528, 8;
	add.s64 	%rd106, %rd1, %rd105;
	st.global.f64 	[%rd106], %fd242;
	ld.global.u32 	%r529, [%rd7];
	add.s32 	%r530, %r529, 1;
	st.global.u32 	[%rd7], %r530;
	add.s32 	%r679, %r679, 1;
	setp.ne.s32 	%p124, %r679, %r660;
	@%p124 bra 	$L__BB0_87;
	bra.uni 	$L__BB0_112;
$L__BB0_96:
	ld.global.u64 	%rd67, [_ZZ11get_npe_numiiPdP17curandStateXORWOWE7warning];
	add.s64 	%rd9, %rd67, 1;
	st.global.u64 	[_ZZ11get_npe_numiiPdP17curandStateXORWOWE7warning], %rd9;
	setp.gt.s64 	%p94, %rd67, 8;
	@%p94 bra 	$L__BB0_98;
	add.u64 	%rd70, %SP, 0;
	add.u64 	%rd71, %SPL, 0;
	st.local.v2.u32 	[%rd71], {%r103, %r105};
	mov.u64 	%rd72, $str;
	cvta.global.u64 	%rd73, %rd72;
	{ // callseq 5, 0
	.param .b64 param0;
	st.param.b64 	[param0], %rd73;
	.param .b64 param1;
	st.param.b64 	[param1], %rd70;
	.param .b32 retval0;
	call.uni (retval0), 
	vprintf, 
	(
	param0, 
	param1
	);
	ld.param.b32 	%r398, [retval0];
	} // callseq 5
	bra.uni 	$L__BB0_112;
$L__BB0_98:
	setp.ne.s64 	%p95, %rd9, 10;
	@%p95 bra 	$L__BB0_112;
	mov.u64 	%rd68, $str$1;
	cvta.global.u64 	%rd69, %rd68;
	{ // callseq 4, 0
	.param .b64 param0;
	st.param.b64 	[param0], %rd69;
	.param .b64 param1;
	st.param.b64 	[param1], 0;
	.param .b32 retval0;
	call.uni (retval0), 
	vprintf, 
	(
	param0, 
	param1
	);
	ld.param.b32 	%r396, [retval0];
	} // callseq 4
	bra.uni 	$L__BB0_112;
$L__BB0_100:
	setp.eq.f64 	%p125, %fd248, 0d0000000000000000;
	setp.eq.f64 	%p126, %fd44, 0d0000000000000000;
	min.s32 	%r532, %r146, 200;
	max.s32 	%r533, %r532, 1;
	min.s32 	%r534, %r147, 180;
	max.s32 	%r535, %r534, 1;
	selp.b32 	%r536, 1, %r535, %p125;
	mad.lo.s32 	%r537, %r533, 180, -181;
	selp.b32 	%r538, -1, %r537, %p126;
	add.s32 	%r539, %r538, %r536;
	mul.lo.s32 	%r149, %r539, 3000;
	mov.b32 	%r661, 0;
$L__BB0_101:
	shr.u32 	%r540, %r611, 2;
	xor.b32  	%r541, %r540, %r611;
	shl.b32 	%r542, %r654, 4;
	shl.b32 	%r543, %r541, 1;
	xor.b32  	%r544, %r542, %r543;
	xor.b32  	%r545, %r544, %r654;
	xor.b32  	%r157, %r545, %r541;
	add.s32 	%r546, %r659, %r157;
	add.s32 	%r547, %r546, 362437;
	shr.u32 	%r548, %r610, 2;
	xor.b32  	%r549, %r548, %r610;
	shl.b32 	%r550, %r157, 4;
	shl.b32 	%r551, %r549, 1;
	xor.b32  	%r552, %r551, %r550;
	xor.b32  	%r553, %r552, %r549;
	xor.b32  	%r158, %r553, %r157;
	add.s32 	%r678, %r659, 724874;
	add.s32 	%r554, %r158, %r678;
	cvt.u64.u32 	%rd107, %r547;
	mul.wide.u32 	%rd108, %r554, 2097152;
	xor.b64  	%rd109, %rd108, %rd107;
	cvt.rn.f64.u64 	%fd243, %rd109;
	fma.rn.f64 	%fd244, %fd243, 0d3CA0000000000000, 0d3C90000000000000;
	setp.gt.f64 	%p127, %fd244, %fd49;
	mov.u32 	%r673, %r158;
	mov.u32 	%r674, %r157;
	mov.u32 	%r675, %r654;
	@%p127 bra 	$L__BB0_111;
	shr.u32 	%r557, %r656, 2;
	xor.b32  	%r558, %r557, %r656;
	shl.b32 	%r559, %r158, 4;
	shl.b32 	%r560, %r558, 1;
	xor.b32  	%r561, %r559, %r560;
	xor.b32  	%r562, %r561, %r158;
	xor.b32  	%r674, %r562, %r558;
	add.s32 	%r563, %r659, %r674;
	add.s32 	%r564, %r563, 1087311;
	shr.u32 	%r565, %r655, 2;
	xor.b32  	%r566, %r565, %r655;
	shl.b32 	%r567, %r674, 4;
	shl.b32 	%r568, %r566, 1;
	xor.b32  	%r569, %r568, %r567;
	xor.b32  	%r570, %r569, %r566;
	xor.b32  	%r673, %r570, %r674;
	add.s32 	%r678, %r659, 1449748;
	add.s32 	%r571, %r673, %r678;
	cvt.u64.u32 	%rd110, %r564;
	mul.wide.u32 	%rd111, %r571, 2097152;
	xor.b64  	%rd112, %rd111, %rd110;
	cvt.rn.f64.u64 	%fd245, %rd112;
	fma.rn.f64 	%fd38, %fd245, 0d3CA0000000000000, 0d3C90000000000000;
	mov.b32 	%r670, 0;
	mov.b32 	%r671, 2999;
$L__BB0_103:
	mov.u32 	%r164, %r670;
	mov.u32 	%r163, %r671;
	sub.s32 	%r572, %r163, %r164;
	shr.u32 	%r573, %r572, 31;
	add.s32 	%r574, %r572, %r573;
	shr.s32 	%r575, %r574, 1;
	add.s32 	%r165, %r575, %r164;
	add.s32 	%r576, %r165, %r149;
	mul.wide.s32 	%rd113, %r576, 8;
	add.s64 	%rd114, %rd2, %rd113;
	ld.global.f64 	%fd39, [%rd114];
	setp.eq.f64 	%p128, %fd39, %fd38;
	mov.u32 	%r671, %r165;
	@%p128 bra 	$L__BB0_106;
	setp.lt.f64 	%p129, %fd39, %fd38;
	mov.u32 	%r670, %r165;
	mov.u32 	%r671, %r163;
	@%p129 bra 	$L__BB0_106;
	setp.gt.f64 	%p130, %fd39, %fd38;
	selp.b32 	%r671, %r165, %r163, %p130;
	mov.u32 	%r670, %r164;
$L__BB0_106:
	add.s32 	%r577, %r670, 1;
	setp.lt.s32 	%p131, %r577, %r671;
	@%p131 bra 	$L__BB0_103;
	add.s32 	%r578, %r670, %r149;
	mul.wide.s32 	%rd115, %r578, 8;
	add.s64 	%rd116, %rd2, %rd115;
	ld.global.f64 	%fd40, [%rd116];
	setp.le.f64 	%p132, %fd38, %fd40;
	@%p132 bra 	$L__BB0_110;
	setp.lt.f64 	%p133, %fd40, %fd38;
	mov.u32 	%r670, %r671;
	@%p133 bra 	$L__BB0_110;
	mov.b32 	%r670, -1;
$L__BB0_110:
	cvt.rn.f64.s32 	%fd246, %r670;
	add.f64 	%fd247, %fd50, %fd246;
	ld.global.u32 	%r580, [%rd7];
	add.s32 	%r581, %r580, %r8;
	mul.wide.s32 	%rd117, %r581, 8;
	add.s64 	%rd118, %rd1, %rd117;
	st.global.f64 	[%rd118], %fd247;
	ld.global.u32 	%r582, [%rd7];
	add.s32 	%r583, %r582, 1;
	st.global.u32 	[%rd7], %r583;
	mov.u32 	%r675, %r158;
	mov.u32 	%r655, %r157;
	mov.u32 	%r656, %r654;
$L__BB0_111:
	add.s32 	%r661, %r661, 1;
	setp.eq.s32 	%p134, %r661, %r660;
	mov.u32 	%r659, %r678;
	mov.u32 	%r611, %r656;
	mov.u32 	%r610, %r655;
	mov.u32 	%r656, %r675;
	mov.u32 	%r655, %r674;
	mov.u32 	%r654, %r673;
	@%p134 bra 	$L__BB0_112;
	bra.uni 	$L__BB0_101;
$L__BB0_112:
	ret;

}
.func  (.param .b64 func_retval0) __internal_accurate_pow(
	.param .b64 __internal_accurate_pow_param_0
)
{
	.reg .pred 	%p<8>;
	.reg .b32 	%r<49>;
	.reg .b32 	%f<3>;
	.reg .b64 	%fd<109>;

	ld.param.f64 	%fd10, [__internal_accurate_pow_param_0];
	{
	.reg .b32 %temp; 
	mov.b64 	{%temp, %r46}, %fd10;
	}
	{
	.reg .b32 %temp; 
	mov.b64 	{%r45, %temp}, %fd10;
	}
	shr.u32 	%r47, %r46, 20;
	setp.gt.u32 	%p1, %r46, 1048575;
	@%p1 bra 	$L__BB1_2;
	mul.f64 	%fd11, %fd10, 0d4350000000000000;
	{
	.reg .b32 %temp; 
	mov.b64 	{%temp, %r46}, %fd11;
	}
	{
	.reg .b32 %temp; 
	mov.b64 	{%r45, %temp}, %fd11;
	}
	shr.u32 	%r16, %r46, 20;
	add.s32 	%r47, %r16, -54;
$L__BB1_2:
	add.s32 	%r48, %r47, -1023;
	and.b32  	%r17, %r46, -2146435073;
	or.b32  	%r18, %r17, 1072693248;
	mov.b64 	%fd107, {%r45, %r18};
	setp.lt.u32 	%p2, %r18, 1073127583;
	@%p2 bra 	$L__BB1_4;
	{
	.reg .b32 %temp; 
	mov.b64 	{%r19, %temp}, %fd107;
	}
	{
	.reg .b32 %temp; 
	mov.b64 	{%temp, %r20}, %fd107;
	}
	add.s32 	%r21, %r20, -1048576;
	mov.b64 	%fd107, {%r19, %r21};
	add.s32 	%r48, %r47, -1022;
$L__BB1_4:
	add.f64 	%fd12, %fd107, 0dBFF0000000000000;
	add.f64 	%fd13, %fd107, 0d3FF0000000000000;
	rcp.approx.ftz.f64 	%fd14, %fd13;
	neg.f64 	%fd15, %fd13;
	fma.rn.f64 	%fd16, %fd15, %fd14, 0d3FF0000000000000;
	fma.rn.f64 	%fd17, %fd16, %fd16, %fd16;
	fma.rn.f64 	%fd18, %fd17, %fd14, %fd14;
	mul.f64 	%fd19, %fd12, %fd18;
	fma.rn.f64 	%fd20, %fd12, %fd18, %fd19;
	mul.f64 	%fd21, %fd20, %fd20;
	fma.rn.f64 	%fd22, %fd21, 0d3EB0F5FF7D2CAFE2, 0d3ED0F5D241AD3B5A;
	fma.rn.f64 	%fd23, %fd22, %fd21, 0d3EF3B20A75488A3F;
	fma.rn.f64 	%fd24, %fd23, %fd21, 0d3F1745CDE4FAECD5;
	fma.rn.f64 	%fd25, %fd24, %fd21, 0d3F3C71C7258A578B;
	fma.rn.f64 	%fd26, %fd25, %fd21, 0d3F6249249242B910;
	fma.rn.f64 	%fd27, %fd26, %fd21, 0d3F89999999999DFB;
	sub.f64 	%fd28, %fd12, %fd20;
	add.f64 	%fd29, %fd28, %fd28;
	neg.f64 	%fd30, %fd20;
	fma.rn.f64 	%fd31, %fd30, %fd12, %fd29;
	mul.f64 	%fd32, %fd18, %fd31;
	fma.rn.f64 	%fd33, %fd21, %fd27, 0d3FB5555555555555;
	mov.f64 	%fd34, 0d3FB5555555555555;
	sub.f64 	%fd35, %fd34, %fd33;
	fma.rn.f64 	%fd36, %fd21, %fd27, %fd35;
	add.f64 	%fd37, %fd36, 0dBC46A4CB00B9E7B0;
	add.f64 	%fd38, %fd33, %fd37;
	sub.f64 	%fd39, %fd33, %fd38;
	add.f64 	%fd40, %fd37, %fd39;
	mul.rn.f64 	%fd41, %fd20, %fd20;
	neg.f64 	%fd42, %fd41;
	fma.rn.f64 	%fd43, %fd20, %fd20, %fd42;
	{
	.reg .b32 %temp; 
	mov.b64 	{%r22, %temp}, %fd32;
	}
	{
	.reg .b32 %temp; 
	mov.b64 	{%temp, %r23}, %fd32;
	}
	add.s32 	%r24, %r23, 1048576;
	mov.b64 	%fd44, {%r22, %r24};
	fma.rn.f64 	%fd45, %fd20, %fd44, %fd43;
	mul.rn.f64 	%fd46, %fd41, %fd20;
	neg.f64 	%fd47, %fd46;
	fma.rn.f64 	%fd48, %fd41, %fd20, %fd47;
	fma.rn.f64 	%fd49, %fd41, %fd32, %fd48;
	fma.rn.f64 	%fd50, %fd45, %fd20, %fd49;
	mul.rn.f64 	%fd51, %fd38, %fd46;
	neg.f64 	%fd52, %fd51;
	fma.rn.f64 	%fd53, %fd38, %fd46, %fd52;
	fma.rn.f64 	%fd54, %fd38, %fd50, %fd53;
	fma.rn.f64 	%fd55, %fd40, %fd46, %fd54;
	add.f64 	%fd56, %fd51, %fd55;
	sub.f64 	%fd57, %fd51, %fd56;
	add.f64 	%fd58, %fd55, %fd57;
	add.f64 	%fd59, %fd20, %fd56;
	sub.f64 	%fd60, %fd20, %fd59;
	add.f64 	%fd61, %fd56, %fd60;
	add.f64 	%fd62, %fd58, %fd61;
	add.f64 	%fd63, %fd32, %fd62;
	add.f64 	%fd64, %fd59, %fd63;
	sub.f64 	%fd65, %fd59, %fd64;
	add.f64 	%fd66, %fd63, %fd65;
	xor.b32  	%r25, %r48, -2147483648;
	mov.b32 	%r26, 1127219200;
	mov.b64 	%fd67, {%r25, %r26};
	mov.b32 	%r27, -2147483648;
	mov.b64 	%fd68, {%r27, %r26};
	sub.f64 	%fd69, %fd67, %fd68;
	fma.rn.f64 	%fd70, %fd69, 0d3FE62E42FEFA39EF, %fd64;
	fma.rn.f64 	%fd71, %fd69, 0dBFE62E42FEFA39EF, %fd70;
	sub.f64 	%fd72, %fd71, %fd64;
	sub.f64 	%fd73, %fd66, %fd72;
	fma.rn.f64 	%fd74, %fd69, 0d3C7ABC9E3B39803F, %fd73;
	add.f64 	%fd75, %fd70, %fd74;
	sub.f64 	%fd76, %fd70, %fd75;
	add.f64 	%fd77, %fd74, %fd76;
	mov.f64 	%fd78, 0d4008000000000000;
	{
	.reg .b32 %temp; 
	mov.b64 	{%temp, %r28}, %fd78;
	}
	{
	.reg .b32 %temp; 
	mov.b64 	{%r29, %temp}, %fd78;
	}
	shl.b32 	%r30, %r28, 1;
	setp.gt.u32 	%p3, %r30, -33554433;
	and.b32  	%r31, %r28, -15728641;
	selp.b32 	%r32, %r31, %r28, %p3;
	mov.b64 	%fd79, {%r29, %r32};
	mul.rn.f64 	%fd80, %fd75, %fd79;
	neg.f64 	%fd81, %fd80;
	fma.rn.f64 	%fd82, %fd75, %fd79, %fd81;
	fma.rn.f64 	%fd83, %fd77, %fd79, %fd82;
	add.f64 	%fd4, %fd80, %fd83;
	sub.f64 	%fd84, %fd80, %fd4;
	add.f64 	%fd5, %fd83, %fd84;
	fma.rn.f64 	%fd85, %fd4, 0d3FF71547652B82FE, 0d4338000000000000;
	{
	.reg .b32 %temp; 
	mov.b64 	{%r13, %temp}, %fd85;
	}
	mov.f64 	%fd86, 0dC338000000000000;
	add.rn.f64 	%fd87, %fd85, %fd86;
	fma.rn.f64 	%fd88, %fd87, 0dBFE62E42FEFA39EF, %fd4;
	fma.rn.f64 	%fd89, %fd87, 0dBC7ABC9E3B39803F, %fd88;
	fma.rn.f64 	%fd90, %fd89, 0d3E5ADE1569CE2BDF, 0d3E928AF3FCA213EA;
	fma.rn.f64 	%fd91, %fd90, %fd89, 0d3EC71DEE62401315;
	fma.rn.f64 	%fd92, %fd91, %fd89, 0d3EFA01997C89EB71;
	fma.rn.f64 	%fd93, %fd92, %fd89, 0d3F2A01A014761F65;
	fma.rn.f64 	%fd94, %fd93, %fd89, 0d3F56C16C1852B7AF;
	fma.rn.f64 	%fd95, %fd94, %fd89, 0d3F81111111122322;
	fma.rn.f64 	%fd96, %fd95, %fd89, 0d3FA55555555502A1;
	fma.rn.f64 	%fd97, %fd96, %fd89, 0d3FC5555555555511;
	fma.rn.f64 	%fd98, %fd97, %fd89, 0d3FE000000000000B;
	fma.rn.f64 	%fd99, %fd98, %fd89, 0d3FF0000000000000;
	fma.rn.f64 	%fd100, %fd99, %fd89, 0d3FF0000000000000;
	{
	.reg .b32 %temp; 
	mov.b64 	{%r14, %temp}, %fd100;
	}
	{
	.reg .b32 %temp; 
	mov.b64 	{%temp, %r15}, %fd100;
	}
	shl.b32 	%r33, %r13, 20;
	add.s32 	%r34, %r33, %r15;
	mov.b64 	%fd108, {%r14, %r34};
	{
	.reg .b32 %temp; 
	mov.b64 	{%temp, %r35}, %fd4;
	}
	mov.b32 	%f2, %r35;
	abs.f32 	%f1, %f2;
	setp.lt.f32 	%p4, %f1, 0f4086232B;
	@%p4 bra 	$L__BB1_7;
	setp.lt.f64 	%p5, %fd4, 0d0000000000000000;
	add.f64 	%fd101, %fd4, 0d7FF0000000000000;
	selp.f64 	%fd108, 0d0000000000000000, %fd101, %p5;
	setp.geu.f32 	%p6, %f1, 0f40874800;
	@%p6 bra 	$L__BB1_7;
	shr.u32 	%r36, %r13, 31;
	add.s32 	%r37, %r13, %r36;
	shr.s32 	%r38, %r37, 1;
	shl.b32 	%r39, %r38, 20;
	add.s32 	%r40, %r15, %r39;
	mov.b64 	%fd102, {%r14, %r40};
	sub.s32 	%r41, %r13, %r38;
	shl.b32 	%r42, %r41, 20;
	add.s32 	%r43, %r42, 1072693248;
	mov.b32 	%r44, 0;
	mov.b64 	%fd103, {%r44, %r43};
	mul.f64 	%fd108, %fd103, %fd102;
$L__BB1_7:
	abs.f64 	%fd104, %fd108;
	setp.eq.f64 	%p7, %fd104, 0d7FF0000000000000;
	fma.rn.f64 	%fd105, %fd108, %fd5, %fd108;
	selp.f64 	%fd106, %fd108, %fd105, %p7;
	st.param.f64 	[func_retval0], %fd106;
	ret;

}


// ===== COMPILED SASS (sm_100) =====

	.target	sm_100

	.elftype	@"ET_EXEC"


//--------------------- .note.nv.tkinfo           --------------------------
	.section	.note.nv.tkinfo,"",@"SHT_NOTE"
	.sectionflags	@"SHF_NOTE_NV_TKINFO"
	.tkinfo
        /*0018*/ 	.word	0x00000002
        /*0030*/ 	.string	""
        /*0030*/ 	.string	"ptxas"
        /*0030*/ 	.string	"Cuda compilation tools, release 13.0, V13.0.88"
        /*0030*/ 	.string	"Build cuda_13.0.r13.0/compiler.36424714_0"
        /*0030*/ 	.string	"-arch sm_100 -m 64 "



//--------------------- .note.nv.cuinfo           --------------------------
	.section	.note.nv.cuinfo,"",@"SHT_NOTE"
	.sectionflags	@"SHF_NOTE_NV_CUINFO"
        /*0018*/ 	.short	0x0002
        /*001a*/ 	.short	0x0064
        /*001c*/ 	.short	0x0082
	.zero		2


//--------------------- .nv.info                  --------------------------
	.section	.nv.info,"",@"SHT_CUDA_INFO"
	.align	4


	//----- nvinfo : EIATTR_REGCOUNT
	.align		4
        /*0000*/ 	.byte	0x04, 0x2f
        /*0002*/ 	.short	(.L_13 - .L_12)
	.align		4
.L_12:
        /*0004*/ 	.word	index@(_Z13pmt_calculateddddPdS_S_dddiS_S_PiS_S0_i)
        /*0008*/ 	.word	0x0000002a


	//----- nvinfo : EIATTR_FRAME_SIZE
	.align		4
.L_13:
        /*000c*/ 	.byte	0x04, 0x11
        /*000e*/ 	.short	(.L_15 - .L_14)
	.align		4
.L_14:
        /*0010*/ 	.word	index@($_Z13pmt_calculateddddPdS_S_dddiS_S_PiS_S0_i$__internal_accurate_pow)
        /*0014*/ 	.word	0x00000008


	//----- nvinfo : EIATTR_FRAME_SIZE
	.align		4
.L_15:
        /*0018*/ 	.byte	0x04, 0x11
        /*001a*/ 	.short	(.L_17 - .L_16)
	.align		4
.L_16:
        /*001c*/ 	.word	index@($__internal_0_$__cuda_sm20_div_rn_f64_full)
        /*0020*/ 	.word	0x00000008


	//----- nvinfo : EIATTR_FRAME_SIZE
	.align		4
.L_17:
        /*0024*/ 	.byte	0x04, 0x11
        /*0026*/ 	.short	(.L_19 - .L_18)
	.align		4
.L_18:
        /*0028*/ 	.word	index@(_Z13pmt_calculateddddPdS_S_dddiS_S_PiS_S0_i)
        /*002c*/ 	.word	0x00000008


	//----- nvinfo : EIATTR_MIN_STACK_SIZE
	.align		4
.L_19:
        /*0030*/ 	.byte	0x04, 0x12
        /*0032*/ 	.short	(.L_21 - .L_20)
	.align		4
.L_20:
        /*0034*/ 	.word	index@(_Z13pmt_calculateddddPdS_S_dddiS_S_PiS_S0_i)
        /*0038*/ 	.word	0x00000008
.L_21:


//--------------------- .nv.compat                --------------------------
	.section	.nv.compat,"",@"SHT_CUDA_COMPAT_INFO"
	.align	4
        /*0000*/ 	.byte	0x02, 0x09, 0x00, 0x00, 0x02, 0x02, 0x01, 0x00, 0x02, 0x05, 0x05, 0x00, 0x03, 0x07, 0x01, 0x01
        /*0010*/ 	.byte	0x02, 0x03, 0x00, 0x00, 0x02, 0x06, 0x01, 0x00, 0x04, 0x0b, 0x08, 0x00, 0x01, 0x00, 0x00, 0x00
        /*0020*/ 	.byte	0x00, 0x00, 0x00, 0x00


//--------------------- .nv.info._Z13pmt_calculateddddPdS_S_dddiS_S_PiS_S0_i --------------------------
	.section	.nv.info._Z13pmt_calculateddddPdS_S_dddiS_S_PiS_S0_i,"",@"SHT_CUDA_INFO"
	.sectionflags	@""
	.align	4


	//----- nvinfo : EIATTR_CUDA_API_VERSION
	.align		4
        /*0000*/ 	.byte	0x04, 0x37
        /*0002*/ 	.short	(.L_23 - .L_22)
.L_22:
        /*0004*/ 	.word	0x00000082


	//----- nvinfo : EIATTR_KPARAM_INFO
	.align		4
.L_23:
        /*0008*/ 	.byte	0x04, 0x17
        /*000a*/ 	.short	(.L_25 - .L_24)
.L_24:
        /*000c*/ 	.word	0x00000000
        /*0010*/ 	.short	0x0010
        /*0012*/ 	.short	0x0080
        /*0014*/ 	.byte	0x00, 0xf0, 0x11, 0x00


	//----- nvinfo : EIATTR_KPARAM_INFO
	.align		4
.L_25:
        /*0018*/ 	.byte	0x04, 0x17
        /*001a*/ 	.short	(.L_27 - .L_26)
.L_26:
        /*001c*/ 	.word	0x00000000
        /*0020*/ 	.short	0x000f
        /*0022*/ 	.short	0x0078
        /*0024*/ 	.byte	0x00, 0xf5, 0x21, 0x00


	//----- nvinfo : EIATTR_KPARAM_INFO
	.align		4
.L_27:
        /*0028*/ 	.byte	0x04, 0x17
        /*002a*/ 	.short	(.L_29 - .L_28)
.L_28:
        /*002c*/ 	.word	0x00000000
        /*0030*/ 	.short	0x000e
        /*0032*/ 	.short	0x0070
        /*0034*/ 	.byte	0x00, 0xf5, 0x21, 0x00


	//----- nvinfo : EIATTR_KPARAM_INFO
	.align		4
.L_29:
        /*0038*/ 	.byte	0x04, 0x17
        /*003a*/ 	.short	(.L_31 - .L_30)
.L_30:
        /*003c*/ 	.word	0x00000000
        /*0040*/ 	.short	0x000d
        /*0042*/ 	.short	0x0068
        /*0044*/ 	.byte	0x00, 0xf5, 0x21, 0x00


	//----- nvinfo : EIATTR_KPARAM_INFO
	.align		4
.L_31:
        /*0048*/ 	.byte	0x04, 0x17
        /*004a*/ 	.short	(.L_33 - .L_32)
.L_32:
        /*004c*/ 	.word	0x00000000
        /*0050*/ 	.short	0x000c
        /*0052*/ 	.short	0x0060
        /*0054*/ 	.byte	0x00, 0xf5, 0x21, 0x00


	//----- nvinfo : EIATTR_KPARAM_INFO
	.align		4
.L_33:
        /*0058*/ 	.byte	0x04, 0x17
        /*005a*/ 	.short	(.L_35 - .L_34)
.L_34:
        /*005c*/ 	.word	0x00000000
        /*0060*/ 	.short	0x000b
        /*0062*/ 	.short	0x0058
        /*0064*/ 	.byte	0x00, 0xf5, 0x21, 0x00


	//----- nvinfo : EIATTR_KPARAM_INFO
	.align		4
.L_35:
        /*0068*/ 	.byte	0x04, 0x17
        /*006a*/ 	.short	(.L_37 - .L_36)
.L_36:
        /*006c*/ 	.word	0x00000000
        /*0070*/ 	.short	0x000a
        /*0072*/ 	.short	0x0050
        /*0074*/ 	.byte	0x00, 0xf0, 0x11, 0x00


	//----- nvinfo : EIATTR_KPARAM_INFO
	.align		4
.L_37:
        /*0078*/ 	.byte	0x04, 0x17
        /*007a*/ 	.short	(.L_39 - .L_38)
.L_38:
        /*007c*/ 	.word	0x00000000
        /*0080*/ 	.short	0x0009
        /*0082*/ 	.short	0x0048
        /*0084*/ 	.byte	0x00, 0xf0, 0x21, 0x00


	//----- nvinfo : EIATTR_KPARAM_INFO
	.align		4
.L_39:
        /*0088*/ 	.byte	0x04, 0x17
        /*008a*/ 	.short	(.L_41 - .L_40)
.L_40:
        /*008c*/ 	.word	0x00000000
        /*0090*/ 	.short	0x0008
        /*0092*/ 	.short	0x0040
        /*0094*/ 	.byte	0x00, 0xf0, 0x21, 0x00


	//----- nvinfo : EIATTR_KPARAM_INFO
	.align		4
.L_41:
        /*0098*/ 	.byte	0x04, 0x17
        /*009a*/ 	.short	(.L_43 - .L_42)
.L_42:
        /*009c*/ 	.word	0x00000000
        /*00a0*/ 	.short	0x0007
        /*00a2*/ 	.short	0x0038
        /*00a4*/ 	.byte	0x00, 0xf0, 0x21, 0x00


	//----- nvinfo : EIATTR_KPARAM_INFO
	.align		4
.L_43:
        /*00a8*/ 	.byte	0x04, 0x17
        /*00aa*/ 	.short	(.L_45 - .L_44)
.L_44:
        /*00ac*/ 	.word	0x00000000
        /*00b0*/ 	.short	0x0006
        /*00b2*/ 	.short	0x0030
        /*00b4*/ 	.byte	0x00, 0xf5, 0x21, 0x00


	//----- nvinfo : EIATTR_KPARAM_INFO
	.align		4
.L_45:
        /*00b8*/ 	.byte	0x04, 0x17
        /*00ba*/ 	.short	(.L_47 - .L_46)
.L_46:
        /*00bc*/ 	.word	0x00000000
        /*00c0*/ 	.short	0x0005
        /*00c2*/ 	.short	0x0028
        /*00c4*/ 	.byte	0x00, 0xf5, 0x21, 0x00


	//----- nvinfo : EIATTR_KPARAM_INFO
	.align		4
.L_47:
        /*00c8*/ 	.byte	0x04, 0x17
        /*00ca*/ 	.short	(.L_49 - .L_48)
.L_48:
        /*00cc*/ 	.word	0x00000000
        /*00d0*/ 	.short	0x0004
        /*00d2*/ 	.short	0x0020
        /*00d4*/ 	.byte	0x00, 0xf5, 0x21, 0x00


	//----- nvinfo : EIATTR_KPARAM_INFO
	.align		4
.L_49:
        /*00d8*/ 	.byte	0x04, 0x17
        /*00da*/ 	.short	(.L_51 - .L_50)
.L_50:
        /*00dc*/ 	.word	0x00000000
        /*00e0*/ 	.short	0x0003
        /*00e2*/ 	.short	0x0018
        /*00e4*/ 	.byte	0x00, 0xf0, 0x21, 0x00


	//----- nvinfo : EIATTR_KPARAM_INFO
	.align		4
.L_51:
        /*00e8*/ 	.byte	0x04, 0x17
        /*00ea*/ 	.short	(.L_53 - .L_52)
.L_52:
        /*00ec*/ 	.word	0x00000000
        /*00f0*/ 	.short	0x0002
        /*00f2*/ 	.short	0x0010
        /*00f4*/ 	.byte	0x00, 0xf0, 0x21, 0x00


	//----- nvinfo : EIATTR_KPARAM_INFO
	.align		4
.L_53:
        /*00f8*/ 	.byte	0x04, 0x17
        /*00fa*/ 	.short	(.L_55 - .L_54)
.L_54:
        /*00fc*/ 	.word	0x00000000
        /*0100*/ 	.short	0x0001
        /*0102*/ 	.short	0x0008
        /*0104*/ 	.byte	0x00, 0xf0, 0x21, 0x00


	//----- nvinfo : EIATTR_KPARAM_INFO
	.align		4
.L_55:
        /*0108*/ 	.byte	0x04, 0x17
        /*010a*/ 	.short	(.L_57 - .L_56)
.L_56:
        /*010c*/ 	.word	0x00000000
        /*0110*/ 	.short	0x0000
        /*0112*/ 	.short	0x0000
        /*0114*/ 	.byte	0x00, 0xf0, 0x21, 0x00


	//----- nvinfo : EIATTR_SPARSE_MMA_MASK
	.align		4
.L_57:
        /*0118*/ 	.byte	0x03, 0x50
        /*011a*/ 	.short	0x0000


	//----- nvinfo : EIATTR_MAXREG_COUNT
	.align		4
        /*011c*/ 	.byte	0x03, 0x1b
        /*011e*/ 	.short	0x00ff


	//----- nvinfo : EIATTR_EXTERNS
	.align		4
        /*0120*/ 	.byte	0x04, 0x0f
        /*0122*/ 	.short	(.L_59 - .L_58)


	//   ....[0]....
	.align		4
.L_58:
        /*0124*/ 	.word	index@(vprintf)


	//----- nvinfo : EIATTR_MERCURY_ISA_VERSION
	.align		4
.L_59:
        /*0128*/ 	.byte	0x03, 0x5f
        /*012a*/ 	.short	0x0101


	//----- nvinfo : EIATTR_VRC_CTA_INIT_COUNT
	.align		4
        /*012c*/ 	.byte	0x02, 0x4a
	.zero		1
	.zero		1


	//----- nvinfo : EIATTR_SYSCALL_OFFSETS
	.align		4
        /*0130*/ 	.byte	0x04, 0x46
        /*0132*/ 	.short	(.L_61 - .L_60)


	//   ....[0]....
.L_60:
        /*0134*/ 	.word	0x00003320


	//   ....[1]....
        /*0138*/ 	.word	0x000033e0


	//   ....[2]....
        /*013c*/ 	.word	0x00005a70


	//   ....[3]....
        /*0140*/ 	.word	0x00005b30


	//----- nvinfo : EIATTR_EXIT_INSTR_OFFSETS
	.align		4
.L_61:
        /*0144*/ 	.byte	0x04, 0x1c
        /*0146*/ 	.short	(.L_63 - .L_62)


	//   ....[0]....
.L_62:
        /*0148*/ 	.word	0x000000c0


	//   ....[1]....
        /*014c*/ 	.word	0x00003e70


	//   ....[2]....
        /*0150*/ 	.word	0x000043e0


	//   ....[3]....
        /*0154*/ 	.word	0x000047e0


	//   ....[4]....
        /*0158*/ 	.word	0x00004830


	//   ....[5]....
        /*015c*/ 	.word	0x00005190


	//   ....[6]....
        /*0160*/ 	.word	0x000058e0


	//   ....[7]....
        /*0164*/ 	.word	0x00005a80


	//   ....[8]....
        /*0168*/ 	.word	0x00005ab0


	//   ....[9]....
        /*016c*/ 	.word	0x00005b40


	//----- nvinfo : EIATTR_CRS_STACK_SIZE
	.align		4
.L_63:
        /*0170*/ 	.byte	0x04, 0x1e
        /*0172*/ 	.short	(.L_65 - .L_64)
.L_64:
        /*0174*/ 	.word	0x00000000


	//----- nvinfo : EIATTR_CBANK_PARAM_SIZE
	.align		4
.L_65:
        /*0178*/ 	.byte	0x03, 0x19
        /*017a*/ 	.short	0x0084


	//----- nvinfo : EIATTR_PARAM_CBANK
	.align		4
        /*017c*/ 	.byte	0x04, 0x0a
        /*017e*/ 	.short	(.L_67 - .L_66)
	.align		4
.L_66:
        /*0180*/ 	.word	index@(.nv.constant0._Z13pmt_calculateddddPdS_S_dddiS_S_PiS_S0_i)
        /*0184*/ 	.short	0x0380
        /*0186*/ 	.short	0x0084


	//----- nvinfo : EIATTR_SW_WAR
	.align		4
.L_67:
        /*0188*/ 	.byte	0x04, 0x36
        /*018a*/ 	.short	(.L_69 - .L_68)
.L_68:
        /*018c*/ 	.word	0x00000008
.L_69:


//--------------------- .nv.callgraph             --------------------------
	.section	.nv.callgraph,"",@"SHT_CUDA_CALLGRAPH"
	.align	4
	.sectionentsize	8
	.align		4
        /*0000*/ 	.word	0x00000000
	.align		4
        /*0004*/ 	.word	0xffffffff
	.align		4
        /*0008*/ 	.word	index@(_Z13pmt_calculateddddPdS_S_dddiS_S_PiS_S0_i)
	.align		4
        /*000c*/ 	.word	index@(vprintf)
	.align		4
        /*0010*/ 	.word	0x00000000
	.align		4
        /*0014*/ 	.word	0xfffffffe
	.align		4
        /*0018*/ 	.word	0x00000000
	.align		4
        /*001c*/ 	.word	0xfffffffd
	.align		4
        /*0020*/ 	.word	0x00000000
	.align		4
        /*0024*/ 	.word	0xfffffffc


//--------------------- .nv.constant4             --------------------------
	.section	.nv.constant4,"a",@progbits
	.align	8
	.align		8
.nv.constant4:
        /*0000*/ 	.dword	vprintf
	.align		8
        /*0008*/ 	.dword	precalc_xorwow_matrix
	.align		8
        /*0010*/ 	.dword	precalc_xorwow_offset_matrix
	.align		8
        /*0018*/ 	.dword	mrg32k3aM1
	.align		8
        /*0020*/ 	.dword	mrg32k3aM2
	.align		8
        /*0028*/ 	.dword	mrg32k3aM1SubSeq
	.align		8
        /*0030*/ 	.dword	mrg32k3aM2SubSeq
	.align		8
        /*0038*/ 	.dword	mrg32k3aM1Seq
	.align		8
        /*0040*/ 	.dword	mrg32k3aM2Seq
	.align		8
        /*0048*/ 	.dword	_ZZ11get_npe_numiiPdP17curandStateXORWOWE7warning
	.align		8
        /*0050*/ 	.dword	$str
	.align		8
        /*0058*/ 	.dword	$str$1


//--------------------- .nv.constant3             --------------------------
	.section	.nv.constant3,"a",@progbits
	.align	8
.nv.constant3:
	.type		__cr_lgamma_table,@object
	.size		__cr_lgamma_table,(.L_8 - __cr_lgamma_table)
__cr_lgamma_table:
        /*0000*/ 	.byte	0x00, 0x00, 0x00, 0x00, 0x00, 0x00, 0x00, 0x00, 0x00, 0x00, 0x00, 0x00, 0x00, 0x00, 0x00, 0x00
        /*0010*/ 	.byte	0xef, 0x39, 0xfa, 0xfe, 0x42, 0x2e, 0xe6, 0x3f, 0x02, 0x20, 0x2a, 0xfa, 0x0b, 0xab, 0xfc, 0x3f
        /*0020*/ 	.byte	0xf9, 0x2c, 0x92, 0x7c, 0xa7, 0x6c, 0x09, 0x40, 0xc9, 0x79, 0x44, 0x3c, 0x64, 0x26, 0x13, 0x40
        /*0030*/ 	.byte	0xca, 0x01, 0xcf, 0x3a, 0x27, 0x51, 0x1a, 0x40, 0x30, 0xcc, 0x2d, 0xf3, 0xe1, 0x0c, 0x21, 0x40
        /*0040*/ 	.byte	0x0d, 0xb7, 0xfc, 0x82, 0x8e, 0x35, 0x25, 0x40
.L_8:


//--------------------- .text._Z13pmt_calculateddddPdS_S_dddiS_S_PiS_S0_i --------------------------
	.section	.text._Z13pmt_calculateddddPdS_S_dddiS_S_PiS_S0_i,"ax",@progbits
	.align	128
        .global         _Z13pmt_calculateddddPdS_S_dddiS_S_PiS_S0_i
        .type           _Z13pmt_calculateddddPdS_S_dddiS_S_PiS_S0_i,@function
        .size           _Z13pmt_calculateddddPdS_S_dddiS_S_PiS_S0_i,(.L_x_98 - _Z13pmt_calculateddddPdS_S_dddiS_S_PiS_S0_i)
        .other          _Z13pmt_calculateddddPdS_S_dddiS_S_PiS_S0_i,@"STO_CUDA_ENTRY STV_DEFAULT"
_Z13pmt_calculateddddPdS_S_dddiS_S_PiS_S0_i:
.text._Z13pmt_calculateddddPdS_S_dddiS_S_PiS_S0_i:
[----:B------:R-:W0:Y:S01]  /*0000*/  LDC R1, c[0x0][0x37c] ;  /* 0x0000df00ff017b82 */ /* 0x000e220000000800 */
[----:B------:R-:W1:Y:S01]  /*0010*/  S2R R0, SR_TID.X ;  /* 0x0000000000007919 */ /* 0x000e620000002100 */
[----:B------:R-:W2:Y:S06]  /*0020*/  LDCU UR5, c[0x0][0x2fc] ;  /* 0x00005f80ff0577ac */ /* 0x000eac0008000800 */
[----:B------:R-:W1:Y:S01]  /*0030*/  S2UR UR6, SR_CTAID.X ;  /* 0x00000000000679c3 */ /* 0x000e620000002500 */
[----:B0-----:R-:W-:Y:S01]  /*0040*/  VIADD R1, R1, 0xfffffff8 ;  /* 0xfffffff801017836 */ /* 0x001fe20000000000 */
[----:B------:R-:W0:Y:S01]  /*0050*/  LDCU UR7, c[0x0][0x3d0] ;  /* 0x00007a00ff0777ac */ /* 0x000e220008000800 */
[----:B------:R-:W3:Y:S05]  /*0060*/  LDCU UR4, c[0x0][0x2f8] ;  /* 0x00005f00ff0477ac */ /* 0x000eea0008000800 */
[----:B------:R-:W1:Y:S01]  /*0070*/  LDC R33, c[0x0][0x360] ;  /* 0x0000d800ff217b82 */ /* 0x000e620000000800 */
[----:B---3--:R-:W-:-:S05]  /*0080*/  IADD3 R26, P1, PT, R1, UR4, RZ ;  /* 0x00000004011a7c10 */ /* 0x008fca000ff3e0ff */
[----:B--2---:R-:W-:Y:S02]  /*0090*/  IMAD.X R2, RZ, RZ, UR5, P1 ;  /* 0x00000005ff027e24 */ /* 0x004fe400088e06ff */
[----:B-1----:R-:W-:-:S05]  /*00a0*/  IMAD R33, R33, UR6, R0 ;  /* 0x0000000621217c24 */ /* 0x002fca000f8e0200 */
[----:B0-----:R-:W-:-:S13]  /*00b0*/  ISETP.GE.AND P0, PT, R33, UR7, PT ;  /* 0x0000000721007c0c */ /* 0x001fda000bf06270 */
[----:B------:R-:W-:Y:S05]  /*00c0*/  @P0 EXIT ;  /* 0x000000000000094d */ /* 0x000fea0003800000 */
[----:B------:R-:W0:Y:S01]  /*00d0*/  LDC.64 R6, c[0x0][0x3e8] ;  /* 0x0000fa00ff067b82 */ /* 0x000e220000000a00 */
[----:B------:R-:W1:Y:S01]  /*00e0*/  LDCU.64 UR36, c[0x0][0x358] ;  /* 0x00006b00ff2477ac */ /* 0x000e620008000a00 */
[----:B------:R-:W2:Y:S06]  /*00f0*/  LDCU.128 UR4, c[0x0][0x390] ;  /* 0x00007200ff0477ac */ /* 0x000eac0008000c00 */
[----:B------:R-:W3:Y:S08]  /*0100*/  LDC.64 R4, c[0x0][0x388] ;  /* 0x0000e200ff047b82 */ /* 0x000ef00000000a00 */
[----:B------:R-:W4:Y:S01]  /*0110*/  LDC.64 R8, c[0x0][0x3a0] ;  /* 0x0000e800ff087b82 */ /* 0x000f220000000a00 */
[----:B0-----:R-:W-:-:S07]  /*0120*/  IMAD.WIDE R6, R33, 0x4, R6 ;  /* 0x0000000421067825 */ /* 0x001fce00078e0206 */
[----:B------:R-:W0:Y:S01]  /*0130*/  LDC.64 R12, c[0x0][0x3a8] ;  /* 0x0000ea00ff0c7b82 */ /* 0x000e220000000a00 */
[----:B-1----:R-:W5:Y:S01]  /*0140*/  LDG.E R6, desc[UR36][R6.64] ;  /* 0x0000002406067981 */ /* 0x002f62000c1e1900 */
[----:B--2---:R-:W-:Y:S01]  /*0150*/  DSETP.NEU.AND P0, PT, RZ, UR4, PT ;  /* 0x00000004ff007e2a */ /* 0x004fe2000bf0d000 */
[----:B------:R-:W-:-:S05]  /*0160*/  IMAD.MOV.U32 R27, RZ, RZ, -0x266e14b1 ;  /* 0xd991eb4fff1b7424 */ /* 0x000fca00078e00ff */
[----:B------:R-:W1:Y:S01]  /*0170*/  LDC.64 R10, c[0x0][0x3b0] ;  /* 0x0000ec00ff0a7b82 */ /* 0x000e620000000a00 */
[----:B------:R-:W-:Y:S01]  /*0180*/  DSETP.EQ.AND P2, PT, RZ, UR6, PT ;  /* 0x00000006ff007e2a */ /* 0x000fe2000bf42000 */
[----:B------:R-:W-:Y:S01]  /*0190*/  CS2R R18, SRZ ;  /* 0x0000000000127805 */ /* 0x000fe2000001ff00 */
[----:B---3--:R-:W-:Y:S01]  /*01a0*/  DSETP.EQ.AND P0, PT, R4, RZ, !P0 ;  /* 0x000000ff0400722a */ /* 0x008fe20004702000 */
[----:B----4-:R-:W-:-:S04]  /*01b0*/  IMAD.WIDE R8, R33, 0x8, R8 ;  /* 0x0000000821087825 */ /* 0x010fc800078e0208 */
[----:B0-----:R-:W-:-:S04]  /*01c0*/  IMAD.WIDE R12, R33, 0x8, R12 ;  /* 0x00000008210c7825 */ /* 0x001fc800078e020c */
[----:B-1----:R-:W-:Y:S01]  /*01d0*/  IMAD.WIDE R10, R33, 0x8, R10 ;  /* 0x00000008210a7825 */ /* 0x002fe200078e020a */
[C---:B-----5:R-:W-:Y:S02]  /*01e0*/  LOP3.LUT R0, R6.reuse, 0xaad26b49, RZ, 0x3c, !PT ;  /* 0xaad26b4906007812 */ /* 0x060fe400078e3cff */
[----:B------:R-:W-:-:S03]  /*01f0*/  ISETP.GT.AND P1, PT, R6, -0x1, PT ;  /* 0xffffffff0600780c */ /* 0x000fc60003f24270 */
[----:B------:R-:W-:Y:S01]  /*0200*/  IMAD R0, R0, 0x4182bed5, RZ ;  /* 0x4182bed500007824 */ /* 0x000fe200078e02ff */
[----:B------:R-:W-:-:S03]  /*0210*/  SEL R27, R27, 0x8bf16996, P1 ;  /* 0x8bf169961b1b7807 */ /* 0x000fc60000800000 */
[C---:B------:R-:W-:Y:S01]  /*0220*/  VIADD R31, R0.reuse, 0x75bcd15 ;  /* 0x075bcd15001f7836 */ /* 0x040fe20000000000 */
[C---:B------:R-:W-:Y:S01]  /*0230*/  IADD3 R32, PT, PT, R27.reuse, 0x64f0c9, R0 ;  /* 0x0064f0c91b207810 */ /* 0x040fe20007ffe000 */
[C---:B------:R-:W-:Y:S01]  /*0240*/  VIADD R29, R0.reuse, 0x583f19 ;  /* 0x00583f19001d7836 */ /* 0x040fe20000000000 */
[C---:B------:R-:W-:Y:S02]  /*0250*/  IADD3 R28, PT, PT, R27.reuse, 0x1f123bb5, RZ ;  /* 0x1f123bb51b1c7810 */ /* 0x040fe40007ffe0ff */
[----:B------:R-:W-:Y:S02]  /*0260*/  LOP3.LUT R30, R0, 0x159a55e5, RZ, 0x3c, !PT ;  /* 0x159a55e5001e7812 */ /* 0x000fe400078e3cff */
[----:B------:R-:W-:Y:S01]  /*0270*/  LOP3.LUT R27, R27, 0x5491333, RZ, 0x3c, !PT ;  /* 0x054913331b1b7812 */ /* 0x000fe200078e3cff */
[----:B------:R-:W-:Y:S06]  /*0280*/  @P0 BRA P2, `(.L_x_0) ;  /* 0x0000001000c80947 */ /* 0x000fec0001000000 */
[----:B------:R-:W2:Y:S04]  /*0290*/  LDG.E.64 R12, desc[UR36][R12.64] ;  /* 0x000000240c0c7981 */ /* 0x000ea8000c1e1b00 */
[----:B------:R-:W3:Y:S04]  /*02a0*/  LDG.E.64 R8, desc[UR36][R8.64] ;  /* 0x0000002408087981 */ /* 0x000ee8000c1e1b00 */
[----:B------:R-:W4:Y:S01]  /*02b0*/  LDG.E.64 R10, desc[UR36][R10.64] ;  /* 0x000000240a0a7981 */ /* 0x000f22000c1e1b00 */
[----:B------:R-:W-:Y:S01]  /*02c0*/  UMOV UR8, 0xffffffff ;  /* 0xffffffff00087882 */ /* 0x000fe20000000000 */
[----:B------:R-:W-:Y:S01]  /*02d0*/  UMOV UR9, 0x7fefffff ;  /* 0x7fefffff00097882 */ /* 0x000fe20000000000 */
[----:B------:R-:W-:Y:S01]  /*02e0*/  IMAD.U32 R21, RZ, RZ, UR5 ;  /* 0x00000005ff157e24 */ /* 0x000fe2000f8e00ff */
[----:B------:R-:W-:Y:S01]  /*02f0*/  UMOV UR10, UR9 ;  /* 0x00000009000a7c82 */ /* 0x000fe20008000000 */
[----:B------:R-:W-:Y:S01]  /*0300*/  UMOV UR11, UR7 ;  /* 0x00000007000b7c82 */ /* 0x000fe20008000000 */
[----:B------:R-:W-:Y:S01]  /*0310*/  BSSY.RECONVERGENT B0, `(.L_x_1) ;  /* 0x00000a7000007945 */ /* 0x000fe20003800200 */
[----:B--2---:R-:W-:Y:S01]  /*0320*/  IMAD.MOV.U32 R0, RZ, RZ, R13 ;  /* 0x000000ffff007224 */ /* 0x004fe200078e000d */
[----:B---3--:R-:W-:Y:S01]  /*0330*/  DSETP.MAX.AND P0, P1, |R12|, |R8|, PT ;  /* 0x400000080c00722a */ /* 0x008fe2000390f200 */
[----:B------:R-:W-:-:S02]  /*0340*/  IMAD.MOV.U32 R7, RZ, RZ, R9 ;  /* 0x000000ffff077224 */ /* 0x000fc400078e0009 */
[----:B------:R-:W-:Y:S01]  /*0350*/  IMAD.MOV.U32 R3, RZ, RZ, R8 ;  /* 0x000000ffff037224 */ /* 0x000fe200078e0008 */
[----:B----4-:R-:W-:Y:S01]  /*0360*/  MOV R14, R11 ;  /* 0x0000000b000e7202 */ /* 0x010fe20000000f00 */
[----:B------:R-:W-:Y:S01]  /*0370*/  IMAD.MOV.U32 R20, RZ, RZ, R9 ;  /* 0x000000ffff147224 */ /* 0x000fe200078e0009 */
[----:B------:R-:W-:Y:S01]  /*0380*/  FSEL R15, |R0|, |R7|, P0 ;  /* 0x40000007000f7208 */ /* 0x000fe20000000200 */
[----:B------:R-:W-:-:S05]  /*0390*/  IMAD.MOV.U32 R0, RZ, RZ, R12 ;  /* 0x000000ffff007224 */ /* 0x000fca00078e000c */
[CC--:B------:R-:W-:Y:S02]  /*03a0*/  SEL R6, R0.reuse, R3.reuse, P0 ;  /* 0x0000000300067207 */ /* 0x0c0fe40000000000 */
[----:B------:R-:W-:Y:S01]  /*03b0*/  @P1 LOP3.LUT R15, R7, 0x80000, RZ, 0xfc, !PT ;  /* 0x00080000070f1812 */ /* 0x000fe200078efcff */
[----:B------:R-:W-:Y:S02]  /*03c0*/  DSETP.MIN.AND P0, P1, |R12|, |R8|, PT ;  /* 0x400000080c00722a */ /* 0x000fe40003900200 */
[----:B------:R-:W-:Y:S02]  /*03d0*/  IMAD.MOV.U32 R18, RZ, RZ, R6 ;  /* 0x000000ffff127224 */ /* 0x000fe400078e0006 */
[----:B------:R-:W-:Y:S02]  /*03e0*/  IMAD.MOV.U32 R7, RZ, RZ, R15 ;  /* 0x000000ffff077224 */ /* 0x000fe400078e000f */
[----:B------:R-:W-:Y:S01]  /*03f0*/  SEL R16, R0, R3, P0 ;  /* 0x0000000300107207 */ /* 0x000fe20000000000 */
[----:B------:R-:W-:-:S02]  /*0400*/  IMAD.MOV.U32 R0, RZ, RZ, R10 ;  /* 0x000000ffff007224 */ /* 0x000fc400078e000a */
[----:B------:R-:W-:Y:S01]  /*0410*/  IMAD.MOV.U32 R15, RZ, RZ, R7 ;  /* 0x000000ffff0f7224 */ /* 0x000fe200078e0007 */
[C-C-:B------:R-:W-:Y:S01]  /*0420*/  DSETP.MAX.AND P4, P5, |R10|.reuse, R6.reuse, PT ;  /* 0x000000060a00722a */ /* 0x140fe20003d8f200 */
[----:B------:R-:W-:Y:S01]  /*0430*/  IMAD.MOV.U32 R3, RZ, RZ, R6 ;  /* 0x000000ffff037224 */ /* 0x000fe200078e0006 */
[----:B------:R-:W-:Y:S01]  /*0440*/  DSETP.MIN.AND P2, P3, |R10|, R6, PT ;  /* 0x000000060a00722a */ /* 0x000fe20003b40200 */
[----:B------:R-:W-:-:S03]  /*0450*/  IMAD.MOV.U32 R6, RZ, RZ, RZ ;  /* 0x000000ffff067224 */ /* 0x000fc600078e00ff */
[----:B------:R-:W-:Y:S02]  /*0460*/  FSEL R17, |R14|, R15, P4 ;  /* 0x0000000f0e117208 */ /* 0x000fe40002000200 */
[----:B------:R-:W-:Y:S01]  /*0470*/  SEL R14, R0, R3, P4 ;  /* 0x00000003000e7207 */ /* 0x000fe20002000000 */
[----:B------:R-:W-:Y:S02]  /*0480*/  IMAD.MOV.U32 R0, RZ, RZ, R11 ;  /* 0x000000ffff007224 */ /* 0x000fe400078e000b */
[----:B------:R-:W-:-:S03]  /*0490*/  IMAD.MOV.U32 R3, RZ, RZ, R10 ;  /* 0x000000ffff037224 */ /* 0x000fc600078e000a */
[----:B------:R-:W-:Y:S02]  /*04a0*/  @P5 LOP3.LUT R17, R15, 0x80000, RZ, 0xfc, !PT ;  /* 0x000800000f115812 */ /* 0x000fe400078efcff */
[----:B------:R-:W-:Y:S02]  /*04b0*/  FSEL R19, |R0|, R7, P2 ;  /* 0x0000000700137208 */ /* 0x000fe40001000200 */
[----:B------:R-:W-:Y:S02]  /*04c0*/  MOV R15, R17 ;  /* 0x00000011000f7202 */ /* 0x000fe40000000f00 */
[----:B------:R-:W-:Y:S02]  /*04d0*/  @P3 LOP3.LUT R19, R7, 0x80000, RZ, 0xfc, !PT ;  /* 0x0008000007133812 */ /* 0x000fe400078efcff */
[----:B------:R-:W-:Y:S02]  /*04e0*/  LOP3.LUT R0, R15, 0xffc00000, RZ, 0xc0, !PT ;  /* 0xffc000000f007812 */ /* 0x000fe400078ec0ff */
[----:B------:R-:W-:Y:S01]  /*04f0*/  SEL R18, R3, R18, P2 ;  /* 0x0000001203127207 */ /* 0x000fe20001000000 */
[----:B------:R-:W-:Y:S01]  /*0500*/  IMAD.MOV.U32 R3, RZ, RZ, R13 ;  /* 0x000000ffff037224 */ /* 0x000fe200078e000d */
[----:B------:R-:W-:-:S04]  /*0510*/  LOP3.LUT R7, R0, 0x7fd00000, RZ, 0x3c, !PT ;  /* 0x7fd0000000077812 */ /* 0x000fc800078e3cff */
[----:B------:R-:W-:Y:S02]  /*0520*/  FSEL R17, |R3|, |R20|, P0 ;  /* 0x4000001403117208 */ /* 0x000fe40000000200 */
[----:B------:R-:W-:Y:S01]  /*0530*/  DMUL R18, R18, R6 ;  /* 0x0000000612127228 */ /* 0x000fe20000000000 */
[----:B------:R-:W-:Y:S01]  /*0540*/  @P1 LOP3.LUT R17, R20, 0x80000, RZ, 0xfc, !PT ;  /* 0x0008000014111812 */ /* 0x000fe200078efcff */
[----:B------:R-:W-:-:S05]  /*0550*/  IMAD.U32 R20, RZ, RZ, UR4 ;  /* 0x00000004ff147e24 */ /* 0x000fca000f8e00ff */
[----:B------:R-:W-:Y:S02]  /*0560*/  DMUL R16, R16, R6 ;  /* 0x0000000610107228 */ /* 0x000fe40000000000 */
[----:B------:R-:W-:Y:S02]  /*0570*/  DMUL R18, R18, R18 ;  /* 0x0000001212127228 */ /* 0x000fe40000000000 */
[----:B------:R-:W-:-:S06]  /*0580*/  DMUL R6, R14, R6 ;  /* 0x000000060e067228 */ /* 0x000fcc0000000000 */
[----:B------:R-:W-:-:S08]  /*0590*/  DFMA R18, R16, R16, R18 ;  /* 0x000000101012722b */ /* 0x000fd00000000012 */
[----:B------:R-:W-:Y:S01]  /*05a0*/  DFMA R18, R6, R6, R18 ;  /* 0x000000060612722b */ /* 0x000fe20000000012 */
[----:B------:R-:W-:-:S07]  /*05b0*/  IMAD.U32 R6, RZ, RZ, UR10 ;  /* 0x0000000aff067e24 */ /* 0x000fce000f8e00ff */
[----:B------:R-:W-:Y:S02]  /*05c0*/  DSETP.MIN.AND P0, P1, R18, UR8, PT ;  /* 0x0000000812007e2a */ /* 0x000fe4000b900000 */
[----:B------:R-:W-:-:S04]  /*05d0*/  MOV R3, R19 ;  /* 0x0000001300037202 */ /* 0x000fc80000000f00 */
[----:B------:R-:W-:Y:S01]  /*05e0*/  FSEL R23, R3, UR10, P0 ;  /* 0x0000000a03177c08 */ /* 0x000fe20008000000 */
[----:B------:R-:W-:Y:S01]  /*05f0*/  IMAD.MOV.U32 R3, RZ, RZ, R18 ;  /* 0x000000ffff037224 */ /* 0x000fe200078e0012 */
[----:B------:R-:W-:-:S04]  /*0600*/  UMOV UR10, UR8 ;  /* 0x00000008000a7c82 */ /* 0x000fc80008000000 */
[----:B------:R-:W-:Y:S01]  /*0610*/  SEL R22, R3, UR10, P0 ;  /* 0x0000000a03167c07 */ /* 0x000fe20008000000 */
[----:B------:R-:W-:Y:S01]  /*0620*/  IMAD.MOV.U32 R3, RZ, RZ, R5 ;  /* 0x000000ffff037224 */ /* 0x000fe200078e0005 */
[----:B------:R-:W-:Y:S01]  /*0630*/  @P1 LOP3.LUT R23, R6, 0x80000, RZ, 0xfc, !PT ;  /* 0x0008000006171812 */ /* 0x000fe200078efcff */
[----:B------:R-:W-:Y:S01]  /*0640*/  IMAD.MOV.U32 R6, RZ, RZ, RZ ;  /* 0x000000ffff067224 */ /* 0x000fe200078e00ff */
[----:B------:R-:W-:Y:S01]  /*0650*/  DSETP.MAX.AND P0, P1, |R20|, |R4|, PT ;  /* 0x400000041400722a */ /* 0x000fe2000390f200 */
[----:B------:R-:W-:Y:S01]  /*0660*/  UMOV UR10, UR5 ;  /* 0x00000005000a7c82 */ /* 0x000fe20008000000 */
[----:B------:R-:W0:Y:S04]  /*0670*/  MUFU.RSQ64H R7, R23 ;  /* 0x0000001700077308 */ /* 0x000e280000001c00 */
[----:B------:R-:W-:Y:S01]  /*0680*/  FSEL R35, |R3|, |UR10|, !P0 ;  /* 0x4000000a03237c08 */ /* 0x000fe2000c000200 */
[----:B------:R-:W-:-:S07]  /*0690*/  UMOV UR10, UR4 ;  /* 0x00000004000a7c82 */ /* 0x000fce0008000000 */
[----:B------:R-:W-:Y:S01]  /*06a0*/  @P1 LOP3.LUT R35, R3, 0x80000, RZ, 0xfc, !PT ;  /* 0x0008000003231812 */ /* 0x000fe200078efcff */
[----:B------:R-:W-:Y:S01]  /*06b0*/  IMAD.MOV.U32 R3, RZ, RZ, R4 ;  /* 0x000000ffff037224 */ /* 0x000fe200078e0004 */
[----:B0-----:R-:W-:-:S08]  /*06c0*/  DMUL R16, R6, R6 ;  /* 0x0000000606107228 */ /* 0x001fd00000000000 */
[----:B------:R-:W-:Y:S01]  /*06d0*/  DFMA R24, R22, -R16, 1 ;  /* 0x3ff000001618742b */ /* 0x000fe20000000810 */
[----:B------:R-:W-:Y:S01]  /*06e0*/  IMAD.MOV.U32 R16, RZ, RZ, 0x0 ;  /* 0x00000000ff107424 */ /* 0x000fe200078e00ff */
[----:B------:R-:W-:Y:S01]  /*06f0*/  MOV R17, 0x3fd80000 ;  /* 0x3fd8000000117802 */ /* 0x000fe20000000f00 */
[----:B------:R-:W-:Y:S02]  /*0700*/  IMAD.U32 R22, RZ, RZ, UR4 ;  /* 0x00000004ff167e24 */ /* 0x000fe4000f8e00ff */
[----:B------:R-:W-:-:S03]  /*0710*/  IMAD.U32 R23, RZ, RZ, UR5 ;  /* 0x00000005ff177e24 */ /* 0x000fc6000f8e00ff */
[----:B------:R-:W-:Y:S02]  /*0720*/  DMUL R20, R6, R24 ;  /* 0x0000001806147228 */ /* 0x000fe40000000000 */
[----:B------:R-:W-:Y:S02]  /*0730*/  DFMA R24, R24, R16, 0.5 ;  /* 0x3fe000001818742b */ /* 0x000fe40000000010 */
[----:B------:R-:W-:Y:S01]  /*0740*/  DSETP.MIN.AND P1, P2, |R22|, |R4|, PT ;  /* 0x400000041600722a */ /* 0x000fe20003a20200 */
[----:B------:R-:W-:Y:S01]  /*0750*/  LOP3.LUT R23, R0, 0x100000, RZ, 0xfc, !PT ;  /* 0x0010000000177812 */ /* 0x000fe200078efcff */
[----:B------:R-:W-:-:S04]  /*0760*/  IMAD.MOV.U32 R22, RZ, RZ, RZ ;  /* 0x000000ffff167224 */ /* 0x000fc800078e00ff */
[----:B------:R-:W-:Y:S01]  /*0770*/  DFMA R20, R24, R20, R6 ;  /* 0x000000141814722b */ /* 0x000fe20000000006 */
[----:B------:R-:W-:Y:S01]  /*0780*/  SEL R6, R3, UR10, !P0 ;  /* 0x0000000a03067c07 */ /* 0x000fe2000c000000 */
[----:B------:R-:W-:Y:S01]  /*0790*/  IMAD.MOV.U32 R7, RZ, RZ, R35 ;  /* 0x000000ffff077224 */ /* 0x000fe200078e0023 */
[----:B------:R-:W-:Y:S02]  /*07a0*/  UMOV UR10, UR7 ;  /* 0x00000007000a7c82 */ /* 0x000fe40008000000 */
[----:B------:R-:W-:Y:S01]  /*07b0*/  MOV R24, R6 ;  /* 0x0000000600187202 */ /* 0x000fe20000000f00 */
[----:B------:R-:W-:Y:S02]  /*07c0*/  IMAD.MOV.U32 R0, RZ, RZ, R7 ;  /* 0x000000ffff007224 */ /* 0x000fe400078e0007 */
[----:B------:R-:W-:Y:S01]  /*07d0*/  DMUL R20, R18, R20 ;  /* 0x0000001412147228 */ /* 0x000fe20000000000 */
[----:B------:R-:W-:Y:S01]  /*07e0*/  IMAD.MOV.U32 R3, RZ, RZ, R6 ;  /* 0x000000ffff037224 */ /* 0x000fe200078e0006 */
[----:B------:R-:W-:-:S02]  /*07f0*/  DADD R18, |R12|, |R8| ;  /* 0x000000000c127229 */ /* 0x000fc40000000608 */
[C---:B------:R-:W-:Y:S02]  /*0800*/  DSETP.MAX.AND P5, P6, R6.reuse, |UR6|, PT ;  /* 0x4000000606007e2a */ /* 0x040fe4000beaf000 */
[----:B------:R-:W-:Y:S02]  /*0810*/  DSETP.MIN.AND P3, P4, R6, |UR6|, PT ;  /* 0x4000000606007e2a */ /* 0x000fe4000bc60000 */
[----:B------:R-:W-:Y:S01]  /*0820*/  DMUL R20, R20, R22 ;  /* 0x0000001614147228 */ /* 0x000fe20000000000 */
[----:B------:R-:W-:Y:S01]  /*0830*/  IMAD.U32 R6, RZ, RZ, UR10 ;  /* 0x0000000aff067e24 */ /* 0x000fe2000f8e00ff */
[----:B------:R-:W-:Y:S01]  /*0840*/  DADD R18, |R10|, R18 ;  /* 0x000000000a127229 */ /* 0x000fe20000000212 */
[----:B------:R-:W-:Y:S01]  /*0850*/  IMAD.U32 R22, RZ, RZ, UR11 ;  /* 0x0000000bff167e24 */ /* 0x000fe2000f8e00ff */
[----:B------:R-:W-:Y:S01]  /*0860*/  FSEL R7, R7, |UR11|, P5 ;  /* 0x4000000b07077c08 */ /* 0x000fe2000a800000 */
[----:B------:R-:W-:Y:S01]  /*0870*/  UMOV UR11, UR6 ;  /* 0x00000006000b7c82 */ /* 0x000fe20008000000 */
[----:B------:R-:W-:Y:S01]  /*0880*/  FSEL R25, R0, |UR10|, P3 ;  /* 0x4000000a00197c08 */ /* 0x000fe20009800000 */
[----:B------:R-:W-:-:S03]  /*0890*/  UMOV UR10, UR6 ;  /* 0x00000006000a7c82 */ /* 0x000fc60008000000 */
[----:B------:R-:W-:Y:S01]  /*08a0*/  DSETP.GT.AND P0, PT, R18, R14, PT ;  /* 0x0000000e1200722a */ /* 0x000fe20003f04000 */
[----:B------:R-:W-:Y:S01]  /*08b0*/  @P6 LOP3.LUT R7, R22, 0x80000, RZ, 0xfc, !PT ;  /* 0x0008000016076812 */ /* 0x000fe200078efcff */
[----:B------:R-:W-:Y:S01]  /*08c0*/  IMAD.MOV.U32 R22, RZ, RZ, R4 ;  /* 0x000000ffff167224 */ /* 0x000fe200078e0004 */
[----:B------:R-:W-:Y:S02]  /*08d0*/  @P4 LOP3.LUT R25, R6, 0x80000, RZ, 0xfc, !PT ;  /* 0x0008000006194812 */ /* 0x000fe400078efcff */
[----:B------:R-:W-:Y:S01]  /*08e0*/  SEL R6, R3, UR10, P5 ;  /* 0x0000000a03067c07 */ /* 0x000fe2000a800000 */
[----:B------:R-:W-:Y:S01]  /*08f0*/  UMOV UR10, UR5 ;  /* 0x00000005000a7c82 */ /* 0x000fe20008000000 */
[----:B------:R-:W-:Y:S02]  /*0900*/  FSEL R35, R20, R18, P0 ;  /* 0x0000001214237208 */ /* 0x000fe40000000000 */
[----:B------:R-:W-:Y:S02]  /*0910*/  MOV R18, R5 ;  /* 0x0000000500127202 */ /* 0x000fe40000000f00 */
[----:B------:R-:W-:-:S02]  /*0920*/  LOP3.LUT R0, R7, 0xffc00000, RZ, 0xc0, !PT ;  /* 0xffc0000007007812 */ /* 0x000fc400078ec0ff */
[C---:B------:R-:W-:Y:S01]  /*0930*/  FSEL R23, |R18|.reuse, |UR10|, !P1 ;  /* 0x4000000a12177c08 */ /* 0x040fe2000c800200 */
[----:B------:R-:W-:Y:S01]  /*0940*/  UMOV UR10, UR4 ;  /* 0x00000004000a7c82 */ /* 0x000fe20008000000 */
[----:B------:R-:W-:Y:S01]  /*0950*/  FSEL R3, R21, R19, P0 ;  /* 0x0000001315037208 */ /* 0x000fe20000000000 */
[----:B------:R-:W-:Y:S01]  /*0960*/  IMAD.MOV.U32 R21, RZ, RZ, R25 ;  /* 0x000000ffff157224 */ /* 0x000fe200078e0019 */
[----:B------:R-:W-:Y:S01]  /*0970*/  @P2 LOP3.LUT R23, R18, 0x80000, RZ, 0xfc, !PT ;  /* 0x0008000012172812 */ /* 0x000fe200078efcff */
[----:B------:R-:W-:Y:S01]  /*0980*/  IMAD.MOV.U32 R18, RZ, RZ, RZ ;  /* 0x000000ffff127224 */ /* 0x000fe200078e00ff */
[----:B------:R-:W-:Y:S02]  /*0990*/  SEL R20, R24, UR11, P3 ;  /* 0x0000000b18147c07 */ /* 0x000fe40009800000 */
[----:B------:R-:W-:Y:S02]  /*09a0*/  LOP3.LUT R19, R0, 0x7fd00000, RZ, 0x3c, !PT ;  /* 0x7fd0000000137812 */ /* 0x000fe400078e3cff */
[----:B------:R-:W-:Y:S01]  /*09b0*/  SEL R22, R22, UR10, !P1 ;  /* 0x0000000a16167c07 */ /* 0x000fe2000c800000 */
[----:B------:R-:W-:-:S03]  /*09c0*/  UMOV UR10, UR9 ;  /* 0x00000009000a7c82 */ /* 0x000fc60008000000 */
[-C--:B------:R-:W-:Y:S02]  /*09d0*/  DMUL R20, R20, R18.reuse ;  /* 0x0000001214147228 */ /* 0x080fe40000000000 */
[-C--:B------:R-:W-:Y:S02]  /*09e0*/  DMUL R22, R22, R18.reuse ;  /* 0x0000001216167228 */ /* 0x080fe40000000000 */
[----:B------:R-:W-:-:S04]  /*09f0*/  DMUL R18, R6, R18 ;  /* 0x0000001206127228 */ /* 0x000fc80000000000 */
[----:B------:R-:W-:-:S08]  /*0a00*/  DMUL R20, R20, R20 ;  /* 0x0000001414147228 */ /* 0x000fd00000000000 */
[----:B------:R-:W-:-:S08]  /*0a10*/  DFMA R20, R22, R22, R20 ;  /* 0x000000161614722b */ /* 0x000fd00000000014 */
[----:B------:R-:W-:Y:S01]  /*0a20*/  DFMA R18, R18, R18, R20 ;  /* 0x000000121212722b */ /* 0x000fe20000000014 */
[----:B------:R-:W-:-:S07]  /*0a30*/  IMAD.U32 R21, RZ, RZ, UR10 ;  /* 0x0000000aff157e24 */ /* 0x000fce000f8e00ff */
[----:B------:R-:W-:Y:S02]  /*0a40*/  DSETP.MIN.AND P0, P1, R18, UR8, PT ;  /* 0x0000000812007e2a */ /* 0x000fe4000b900000 */
[----:B------:R-:W-:-:S05]  /*0a50*/  IMAD.MOV.U32 R20, RZ, RZ, R19 ;  /* 0x000000ffff147224 */ /* 0x000fca00078e0013 */
[----:B------:R-:W-:Y:S02]  /*0a60*/  FSEL R23, R20, UR10, P0 ;  /* 0x0000000a14177c08 */ /* 0x000fe40008000000 */
[----:B------:R-:W-:-:S04]  /*0a70*/  MOV R20, R18 ;  /* 0x0000001200147202 */ /* 0x000fc80000000f00 */
[----:B------:R-:W-:Y:S01]  /*0a80*/  SEL R22, R20, UR8, P0 ;  /* 0x0000000814167c07 */ /* 0x000fe20008000000 */
[----:B------:R-:W-:Y:S01]  /*0a90*/  IMAD.MOV.U32 R20, RZ, RZ, RZ ;  /* 0x000000ffff147224 */ /* 0x000fe200078e00ff */
[----:B------:R-:W-:Y:S02]  /*0aa0*/  @P1 LOP3.LUT R23, R21, 0x80000, RZ, 0xfc, !PT ;  /* 0x0008000015171812 */ /* 0x000fe400078efcff */
[----:B------:R-:W-:Y:S02]  /*0ab0*/  ISETP.GE.U32.AND P0, PT, R15, 0x7ff00000, PT ;  /* 0x7ff000000f00780c */ /* 0x000fe40003f06070 */
[----:B------:R-:W0:Y:S01]  /*0ac0*/  MUFU.RSQ64H R21, R23 ;  /* 0x0000001700157308 */ /* 0x000e220000001c00 */
[----:B------:R-:W-:Y:S02]  /*0ad0*/  ISETP.GE.U32.AND P1, PT, R7, 0x7ff00000, PT ;  /* 0x7ff000000700780c */ /* 0x000fe40003f26070 */
[----:B------:R-:W-:Y:S02]  /*0ae0*/  FSEL R14, R35, R14, !P0 ;  /* 0x0000000e230e7208 */ /* 0x000fe40004000000 */
[----:B------:R-:W-:Y:S01]  /*0af0*/  FSEL R15, R3, R15, !P0 ;  /* 0x0000000f030f7208 */ /* 0x000fe20004000000 */
[----:B0-----:R-:W-:-:S08]  /*0b00*/  DMUL R24, R20, R20 ;  /* 0x0000001414187228 */ /* 0x001fd00000000000 */
[----:B------:R-:W-:-:S08]  /*0b10*/  DFMA R24, R22, -R24, 1 ;  /* 0x3ff000001618742b */ /* 0x000fd00000000818 */
[----:B------:R-:W-:Y:S02]  /*0b20*/  DFMA R16, R24, R16, 0.5 ;  /* 0x3fe000001810742b */ /* 0x000fe40000000010 */
[----:B------:R-:W-:-:S08]  /*0b30*/  DMUL R24, R20, R24 ;  /* 0x0000001814187228 */ /* 0x000fd00000000000 */
[----:B------:R-:W-:Y:S02]  /*0b40*/  DFMA R24, R16, R24, R20 ;  /* 0x000000181018722b */ /* 0x000fe40000000014 */
[----:B------:R-:W-:Y:S02]  /*0b50*/  DADD R16, |R4|, |UR4| ;  /* 0x4000000404107e29 */ /* 0x000fe40008000200 */
[----:B------:R-:W-:-:S04]  /*0b60*/  DMUL R4, R8, R4 ;  /* 0x0000000408047228 */ /* 0x000fc80000000000 */
[----:B------:R-:W-:Y:S01]  /*0b70*/  DMUL R24, R18, R24 ;  /* 0x0000001812187228 */ /* 0x000fe20000000000 */
[----:B------:R-:W-:Y:S01]  /*0b80*/  LOP3.LUT R19, R0, 0x100000, RZ, 0xfc, !PT ;  /* 0x0010000000137812 */ /* 0x000fe200078efcff */
[----:B------:R-:W-:Y:S01]  /*0b90*/  IMAD.MOV.U32 R18, RZ, RZ, RZ ;  /* 0x000000ffff127224 */ /* 0x000fe200078e00ff */
[----:B------:R-:W-:Y:S02]  /*0ba0*/  DADD R16, R16, |UR6| ;  /* 0x4000000610107e29 */ /* 0x000fe40008000000 */
[----:B------:R-:W-:-:S03]  /*0bb0*/  DFMA R4, R12, UR4, R4 ;  /* 0x000000040c047c2b */ /* 0x000fc60008000004 */
[----:B------:R-:W-:-:S03]  /*0bc0*/  DMUL R24, R24, R18 ;  /* 0x0000001218187228 */ /* 0x000fc60000000000 */
[----:B------:R-:W-:Y:S02]  /*0bd0*/  DSETP.GT.AND P0, PT, R16, R6, PT ;  /* 0x000000061000722a */ /* 0x000fe40003f04000 */
[----:B------:R-:W-:-:S05]  /*0be0*/  DFMA R10, R10, UR6, R4 ;  /* 0x000000060a0a7c2b */ /* 0x000fca0008000004 */
[----:B------:R-:W-:Y:S02]  /*0bf0*/  FSEL R3, R24, R16, P0 ;  /* 0x0000001018037208 */ /* 0x000fe40000000000 */
[----:B------:R-:W-:Y:S02]  /*0c00*/  FSEL R17, R25, R17, P0 ;  /* 0x0000001119117208 */ /* 0x000fe40000000000 */
[----:B------:R-:W-:Y:S02]  /*0c10*/  FSEL R6, R3, R6, !P1 ;  /* 0x0000000603067208 */ /* 0x000fe40004800000 */
[----:B------:R-:W-:Y:S02]  /*0c20*/  FSEL R7, R17, R7, !P1 ;  /* 0x0000000711077208 */ /* 0x000fe40004800000 */
[----:B------:R-:W-:-:S04]  /*0c30*/  FSETP.GEU.AND P1, PT, |R11|, 6.5827683646048100446e-37, PT ;  /* 0x036000000b00780b */ /* 0x000fc80003f2e200 */
[----:B------:R-:W-:Y:S01]  /*0c40*/  DMUL R14, R6, R14 ;  /* 0x0000000e060e7228 */ /* 0x000fe20000000000 */
[----:B------:R-:W-:-:S05]  /*0c50*/  IMAD.MOV.U32 R6, RZ, RZ, 0x1 ;  /* 0x00000001ff067424 */ /* 0x000fca00078e00ff */
[----:B------:R-:W0:Y:S02]  /*0c60*/  MUFU.RCP64H R7, R15 ;  /* 0x0000000f00077308 */ /* 0x000e240000001800 */
[----:B0-----:R-:W-:-:S08]  /*0c70*/  DFMA R16, -R14, R6, 1 ;  /* 0x3ff000000e10742b */ /* 0x001fd00000000106 */
[----:B------:R-:W-:-:S08]  /*0c80*/  DFMA R16, R16, R16, R16 ;  /* 0x000000101010722b */ /* 0x000fd00000000010 */
[----:B------:R-:W-:-:S08]  /*0c90*/  DFMA R16, R6, R16, R6 ;  /* 0x000000100610722b */ /* 0x000fd00000000006 */
[----:B------:R-:W-:-:S08]  /*0ca0*/  DFMA R6, -R14, R16, 1 ;  /* 0x3ff000000e06742b */ /* 0x000fd00000000110 */
[----:B------:R-:W-:-:S08]  /*0cb0*/  DFMA R6, R16, R6, R16 ;  /* 0x000000061006722b */ /* 0x000fd00000000010 */
[----:B------:R-:W-:-:S08]  /*0cc0*/  DMUL R4, R10, R6 ;  /* 0x000000060a047228 */ /* 0x000fd00000000000 */
[----:B------:R-:W-:-:S08]  /*0cd0*/  DFMA R8, -R14, R4, R10 ;  /* 0x000000040e08722b */ /* 0x000fd0000000010a */
[----:B------:R-:W-:-:S10]  /*0ce0*/  DFMA R4, R6, R8, R4 ;  /* 0x000000080604722b */ /* 0x000fd40000000004 */
[----:B------:R-:W-:-:S05]  /*0cf0*/  FFMA R0, RZ, R15, R5 ;  /* 0x0000000fff007223 */ /* 0x000fca0000000005 */
[----:B------:R-:W-:-:S13]  /*0d00*/  FSETP.GT.AND P0, PT, |R0|, 1.469367938527859385e-39, PT ;  /* 0x001000000000780b */ /* 0x000fda0003f04200 */
[----:B------:R-:W-:Y:S05]  /*0d10*/  @P0 BRA P1, `(.L_x_2) ;  /* 0x0000000000180947 */ /* 0x000fea0000800000 */
[----:B------:R-:W-:Y:S01]  /*0d20*/  IMAD.MOV.U32 R6, RZ, RZ, R14 ;  /* 0x000000ffff067224 */ /* 0x000fe200078e000e */
[----:B------:R-:W-:Y:S01]  /*0d30*/  MOV R0, 0xd60 ;  /* 0x00000d6000007802 */ /* 0x000fe20000000f00 */
[----:B------:R-:W-:-:S07]  /*0d40*/  IMAD.MOV.U32 R7, RZ, RZ, R15 ;  /* 0x000000ffff077224 */ /* 0x000fce00078e000f */
[----:B------:R-:W-:Y:S05]  /*0d50*/  CALL.REL.NOINC `($__internal_0_$__cuda_sm20_div_rn_f64_full) ;  /* 0x0000004c007c7944 */ /* 0x000fea0003c00000 */
[----:B------:R-:W-:Y:S01]  /*0d60*/  MOV R4, R6 ;  /* 0x0000000600047202 */ /* 0x000fe20000000f00 */
[----:B------:R-:W-:-:S07]  /*0d70*/  IMAD.MOV.U32 R5, RZ, RZ, R7 ;  /* 0x000000ffff057224 */ /* 0x000fce00078e0007 */
.L_x_2:
[----:B------:R-:W-:Y:S05]  /*0d80*/  BSYNC.RECONVERGENT B0 ;  /* 0x0000000000007941 */ /* 0x000fea0003800200 */
.L_x_1:
[----:B------:R-:W-:Y:S01]  /*0d90*/  DADD R6, -RZ, |R4| ;  /* 0x00000000ff067229 */ /* 0x000fe20000000504 */
[----:B------:R-:W-:Y:S09]  /*0da0*/  BSSY.RECONVERGENT B0, `(.L_x_0) ;  /* 0x0000080000007945 */ /* 0x000ff20003800200 */
[----:B------:R-:W-:-:S13]  /*0db0*/  ISETP.GT.AND P0, PT, R7, 0x3fe26665, PT ;  /* 0x3fe266650700780c */ /* 0x000fda0003f04270 */
[----:B------:R-:W-:Y:S05]  /*0dc0*/  @P0 BRA `(.L_x_3) ;  /* 0x0000000000d40947 */ /* 0x000fea0003800000 */
[----:B------:R-:W-:Y:S01]  /*0dd0*/  DMUL R6, R4, R4 ;  /* 0x0000000404067228 */ /* 0x000fe20000000000 */
[----:B------:R-:W-:Y:S01]  /*0de0*/  IMAD.MOV.U32 R8, RZ, RZ, 0x180754af ;  /* 0x180754afff087424 */ /* 0x000fe200078e00ff */
[----:B------:R-:W-:Y:S01]  /*0df0*/  UMOV UR4, 0xdc1895e9 ;  /* 0xdc1895e900047882 */ /* 0x000fe20000000000 */
[----:B------:R-:W-:Y:S01]  /*0e00*/  IMAD.MOV.U32 R9, RZ, RZ, 0x3fb3823b ;  /* 0x3fb3823bff097424 */ /* 0x000fe200078e00ff */
[----:B------:R-:W-:Y:S01]  /*0e10*/  UMOV UR5, 0x3fb0066b ;  /* 0x3fb0066b00057882 */ /* 0x000fe20000000000 */
[----:B------:R-:W-:-:S04]  /*0e20*/  ISETP.GT.AND P0, PT, R5, -0x1, PT ;  /* 0xffffffff0500780c */ /* 0x000fc80003f04270 */
[----:B------:R-:W-:Y:S01]  /*0e30*/  DFMA R8, R6, UR4, -R8 ;  /* 0x0000000406087c2b */ /* 0x000fe20008000808 */
[----:B------:R-:W-:Y:S01]  /*0e40*/  UMOV UR4, 0xcc2f79ae ;  /* 0xcc2f79ae00047882 */ /* 0x000fe20000000000 */
[----:B------:R-:W-:-:S06]  /*0e50*/  UMOV UR5, 0x3fb11e52 ;  /* 0x3fb11e5200057882 */ /* 0x000fcc0000000000 */
[----:B------:R-:W-:Y:S01]  /*0e60*/  DFMA R8, R6, R8, UR4 ;  /* 0x0000000406087e2b */ /* 0x000fe20008000008 */
[----:B------:R-:W-:Y:S01]  /*0e70*/  UMOV UR4, 0x3526861b ;  /* 0x3526861b00047882 */ /* 0x000fe20000000000 */
[----:B------:R-:W-:Y:S01]  /*0e80*/  UMOV UR5, 0x3f924eaf ;  /* 0x3f924eaf00057882 */ /* 0x000fe20000000000 */
[----:B------:R-:W-:Y:S02]  /*0e90*/  @!P0 IMAD.MOV.U32 R18, RZ, RZ, 0x33145c07 ;  /* 0x33145c07ff128424 */ /* 0x000fe400078e00ff */
[----:B------:R-:W-:-:S03]  /*0ea0*/  @!P0 IMAD.MOV.U32 R19, RZ, RZ, 0x3c91a626 ;  /* 0x3c91a626ff138424 */ /* 0x000fc600078e00ff */
[----:B------:R-:W-:Y:S01]  /*0eb0*/  DFMA R8, R6, R8, -UR4 ;  /* 0x8000000406087e2b */ /* 0x000fe20008000008 */
[----:B------:R-:W-:Y:S01]  /*0ec0*/  UMOV UR4, 0xa31e6cb7 ;  /* 0xa31e6cb700047882 */ /* 0x000fe20000000000 */
[----:B------:R-:W-:-:S06]  /*0ed0*/  UMOV UR5, 0x3f91df02 ;  /* 0x3f91df0200057882 */ /* 0x000fcc0000000000 */
[----:B------:R-:W-:Y:S01]  /*0ee0*/  DFMA R8, R6, R8, UR4 ;  /* 0x0000000406087e2b */ /* 0x000fe20008000008 */
        /* <DEDUP_REMOVED lines=26> */
[----:B------:R-:W-:-:S08]  /*1090*/  DMUL R8, R6, R8 ;  /* 0x0000000806087228 */ /* 0x000fd00000000000 */
[----:B------:R-:W-:Y:S01]  /*10a0*/  DFMA R8, R8, |R4|, |R4| ;  /* 0x400000040808722b */ /* 0x000fe20000000404 */
[----:B------:R-:W-:Y:S01]  /*10b0*/  @P0 MOV R4, 0x33145c07 ;  /* 0x33145c0700040802 */ /* 0x000fe20000000f00 */
[----:B------:R-:W-:-:S06]  /*10c0*/  @P0 IMAD.MOV.U32 R5, RZ, RZ, 0x3c91a626 ;  /* 0x3c91a626ff050424 */ /* 0x000fcc00078e00ff */
[C---:B------:R-:W-:Y:S02]  /*10d0*/  @!P0 DADD R18, R8.reuse, R18 ;  /* 0x0000000008128229 */ /* 0x040fe40000000012 */
[----:B------:R-:W-:-:S06]  /*10e0*/  @P0 DADD R4, R8, -R4 ;  /* 0x0000000008040229 */ /* 0x000fcc0000000804 */
[----:B------:R-:W-:Y:S02]  /*10f0*/  @!P0 DADD R18, R18, UR4 ;  /* 0x0000000412128e29 */ /* 0x000fe40008000000 */
[----:B------:R-:W-:Y:S01]  /*1100*/  @P0 DADD R18, -R4, UR4 ;  /* 0x0000000404120e29 */ /* 0x000fe20008000100 */
[----:B------:R-:W-:Y:S10]  /*1110*/  BRA `(.L_x_4) ;  /* 0x0000000400207947 */ /* 0x000ff40003800000 */
.L_x_3:
[----:B------:R-:W-:Y:S01]  /*1120*/  DADD R6, -|R4|, 1 ;  /* 0x3ff0000004067429 */ /* 0x000fe20000000300 */
[----:B------:R-:W-:Y:S01]  /*1130*/  IMAD.MOV.U32 R8, RZ, RZ, 0x66faac4b ;  /* 0x66faac4bff087424 */ /* 0x000fe200078e00ff */
[----:B------:R-:W-:Y:S01]  /*1140*/  UMOV UR4, 0x71155f70 ;  /* 0x71155f7000047882 */ /* 0x000fe20000000000 */
[----:B------:R-:W-:Y:S01]  /*1150*/  IMAD.MOV.U32 R9, RZ, RZ, 0x3ebac2fe ;  /* 0x3ebac2feff097424 */ /* 0x000fe200078e00ff */
[----:B------:R-:W-:-:S05]  /*1160*/  UMOV UR5, 0x3ec715b3 ;  /* 0x3ec715b300057882 */ /* 0x000fca0000000000 */
[----:B------:R-:W-:Y:S01]  /*1170*/  DFMA R8, R6, UR4, -R8 ;  /* 0x0000000406087c2b */ /* 0x000fe20008000808 */
[----:B------:R-:W-:Y:S01]  /*1180*/  UMOV UR4, 0x8efcd9b8 ;  /* 0x8efcd9b800047882 */ /* 0x000fe20000000000 */
[----:B------:R-:W-:Y:S01]  /*1190*/  UMOV UR5, 0x3ed9a9b8 ;  /* 0x3ed9a9b800057882 */ /* 0x000fe20000000000 */
[----:B------:R-:W-:-:S05]  /*11a0*/  ISETP.GE.AND P0, PT, R7, 0x1, PT ;  /* 0x000000010700780c */ /* 0x000fca0003f06270 */
[----:B------:R-:W-:Y:S01]  /*11b0*/  DFMA R8, R6, R8, UR4 ;  /* 0x0000000406087e2b */ /* 0x000fe20008000008 */
[----:B------:R-:W-:Y:S01]  /*11c0*/  UMOV UR4, 0xa8a0c4c3 ;  /* 0xa8a0c4c300047882 */ /* 0x000fe20000000000 */
[----:B------:R-:W-:-:S06]  /*11d0*/  UMOV UR5, 0x3edd0f40 ;  /* 0x3edd0f4000057882 */ /* 0x000fcc0000000000 */
[----:B------:R-:W-:Y:S01]  /*11e0*/  DFMA R10, R6, R8, UR4 ;  /* 0x00000004060a7e2b */ /* 0x000fe20008000008 */
[----:B------:R-:W-:Y:S01]  /*11f0*/  UMOV UR4, 0xfa9e0e1f ;  /* 0xfa9e0e1f00047882 */ /* 0x000fe20000000000 */
[----:B------:R-:W-:Y:S01]  /*1200*/  UMOV UR5, 0x3ef46d4c ;  /* 0x3ef46d4c00057882 */ /* 0x000fe20000000000 */
[----:B------:R-:W-:Y:S02]  /*1210*/  VIADD R9, R7, 0xfff00000 ;  /* 0xfff0000007097836 */ /* 0x000fe40000000000 */
[----:B------:R-:W-:-:S03]  /*1220*/  IMAD.MOV.U32 R8, RZ, RZ, R6 ;  /* 0x000000ffff087224 */ /* 0x000fc600078e0006 */
[----:B------:R-:W-:Y:S01]  /*1230*/  DFMA R12, R6, R10, UR4 ;  /* 0x00000004060c7e2b */ /* 0x000fe2000800000a */
[----:B------:R-:W-:Y:S01]  /*1240*/  UMOV UR4, 0x8d1e2422 ;  /* 0x8d1e242200047882 */ /* 0x000fe20000000000 */
[----:B------:R-:W-:Y:S01]  /*1250*/  UMOV UR5, 0x3f079c16 ;  /* 0x3f079c1600057882 */ /* 0x000fe20000000000 */
[----:B------:R-:W0:Y:S01]  /*1260*/  MUFU.RSQ64H R11, R9 ;  /* 0x00000009000b7308 */ /* 0x000e220000001c00 */
[----:B------:R-:W-:-:S04]  /*1270*/  MOV R10, RZ ;  /* 0x000000ff000a7202 */ /* 0x000fc80000000f00 */
[----:B------:R-:W-:Y:S01]  /*1280*/  DFMA R12, R6, R12, UR4 ;  /* 0x00000004060c7e2b */ /* 0x000fe2000800000c */
[----:B------:R-:W-:Y:S01]  /*1290*/  UMOV UR4, 0xc3bca540 ;  /* 0xc3bca54000047882 */ /* 0x000fe20000000000 */
[----:B------:R-:W-:-:S06]  /*12a0*/  UMOV UR5, 0x3f1c9a88 ;  /* 0x3f1c9a8800057882 */ /* 0x000fcc0000000000 */
[----:B------:R-:W-:Y:S01]  /*12b0*/  DFMA R12, R6, R12, UR4 ;  /* 0x00000004060c7e2b */ /* 0x000fe2000800000c */
[----:B------:R-:W-:Y:S01]  /*12c0*/  UMOV UR4, 0x4bd476df ;  /* 0x4bd476df00047882 */ /* 0x000fe20000000000 */
[----:B------:R-:W-:Y:S01]  /*12d0*/  UMOV UR5, 0x3f31c4e6 ;  /* 0x3f31c4e600057882 */ /* 0x000fe20000000000 */
[----:B0-----:R-:W-:-:S05]  /*12e0*/  DMUL R14, R8, R10 ;  /* 0x0000000a080e7228 */ /* 0x001fca0000000000 */
[----:B------:R-:W-:Y:S01]  /*12f0*/  DFMA R18, R6, R12, UR4 ;  /* 0x0000000406127e2b */ /* 0x000fe2000800000c */
[----:B------:R-:W-:Y:S01]  /*1300*/  UMOV UR4, 0x60009c8f ;  /* 0x60009c8f00047882 */ /* 0x000fe20000000000 */
[----:B------:R-:W-:Y:S01]  /*1310*/  UMOV UR5, 0x3f46e8ba ;  /* 0x3f46e8ba00057882 */ /* 0x000fe20000000000 */
[----:B------:R-:W-:Y:S01]  /*1320*/  VIADD R13, R11, 0xfff00000 ;  /* 0xfff000000b0d7836 */ /* 0x000fe20000000000 */
[----:B------:R-:W-:Y:S01]  /*1330*/  DFMA R16, R14, -R14, R8 ;  /* 0x8000000e0e10722b */ /* 0x000fe20000000008 */
[----:B------:R-:W-:-:S03]  /*1340*/  IMAD.MOV.U32 R12, RZ, RZ, RZ ;  /* 0x000000ffff0c7224 */ /* 0x000fc600078e00ff */
[----:B------:R-:W-:Y:S01]  /*1350*/  DFMA R18, R6, R18, UR4 ;  /* 0x0000000406127e2b */ /* 0x000fe20008000012 */
[----:B------:R-:W-:Y:S01]  /*1360*/  UMOV UR4, 0xc62b05a2 ;  /* 0xc62b05a200047882 */ /* 0x000fe20000000000 */
[----:B------:R-:W-:Y:S02]  /*1370*/  UMOV UR5, 0x3f5f1c71 ;  /* 0x3f5f1c7100057882 */ /* 0x000fe40000000000 */
[----:B------:R-:W-:-:S04]  /*1380*/  DFMA R16, R12, R16, R14 ;  /* 0x000000100c10722b */ /* 0x000fc8000000000e */
[----:B------:R-:W-:Y:S01]  /*1390*/  DFMA R18, R6, R18, UR4 ;  /* 0x0000000406127e2b */ /* 0x000fe20008000012 */
[----:B------:R-:W-:Y:S01]  /*13a0*/  UMOV UR4, 0xb6dc9f2c ;  /* 0xb6dc9f2c00047882 */ /* 0x000fe20000000000 */
[----:B------:R-:W-:Y:S02]  /*13b0*/  UMOV UR5, 0x3f76db6d ;  /* 0x3f76db6d00057882 */ /* 0x000fe40000000000 */
[-C--:B------:R-:W-:Y:S02]  /*13c0*/  DFMA R10, R10, -R16.reuse, 1 ;  /* 0x3ff000000a0a742b */ /* 0x080fe40000000810 */
[----:B------:R-:W-:Y:S02]  /*13d0*/  DFMA R8, R16, -R16, R8 ;  /* 0x800000101008722b */ /* 0x000fe40000000008 */
[----:B------:R-:W-:Y:S01]  /*13e0*/  DFMA R18, R6, R18, UR4 ;  /* 0x0000000406127e2b */ /* 0x000fe20008000012 */
[----:B------:R-:W-:Y:S01]  /*13f0*/  UMOV UR4, 0x3333329c ;  /* 0x3333329c00047882 */ /* 0x000fe20000000000 */
[----:B------:R-:W-:-:S02]  /*1400*/  UMOV UR5, 0x3f933333 ;  /* 0x3f93333300057882 */ /* 0x000fc40000000000 */
[----:B------:R-:W-:-:S04]  /*1410*/  DFMA R10, R12, R10, R12 ;  /* 0x0000000a0c0a722b */ /* 0x000fc8000000000c */
[----:B------:R-:W-:Y:S01]  /*1420*/  DFMA R18, R6, R18, UR4 ;  /* 0x0000000406127e2b */ /* 0x000fe20008000012 */
[----:B------:R-:W-:Y:S01]  /*1430*/  UMOV UR4, 0x55555555 ;  /* 0x5555555500047882 */ /* 0x000fe20000000000 */
[----:B------:R-:W-:Y:S02]  /*1440*/  UMOV UR5, 0x3fb55555 ;  /* 0x3fb5555500057882 */ /* 0x000fe40000000000 */
[----:B------:R-:W-:Y:S02]  /*1450*/  DFMA R8, R10, R8, R16 ;  /* 0x000000080a08722b */ /* 0x000fe40000000010 */
[----:B------:R-:W-:Y:S02]  /*1460*/  DMUL R10, RZ, |R4| ;  /* 0x40000004ff0a7228 */ /* 0x000fe40000000000 */
[----:B------:R-:W-:Y:S01]  /*1470*/  DFMA R18, R6, R18, UR4 ;  /* 0x0000000406127e2b */ /* 0x000fe20008000012 */
[----:B------:R-:W-:Y:S01]  /*1480*/  UMOV UR4, 0x33145c07 ;  /* 0x33145c0700047882 */ /* 0x000fe20000000000 */
[----:B------:R-:W-:-:S04]  /*1490*/  UMOV UR5, 0x3ca1a626 ;  /* 0x3ca1a62600057882 */ /* 0x000fc80000000000 */
[----:B------:R-:W-:Y:S02]  /*14a0*/  VIADD R9, R9, 0x100000 ;  /* 0x0010000009097836 */ /* 0x000fe40000000000 */
[----:B------:R-:W-:-:S08]  /*14b0*/  DMUL R18, R6, R18 ;  /* 0x0000001206127228 */ /* 0x000fd00000000000 */
[----:B------:R-:W-:-:S10]  /*14c0*/  DFMA R18, R8, R18, R8 ;  /* 0x000000120812722b */ /* 0x000fd40000000008 */
[----:B------:R-:W-:Y:S02]  /*14d0*/  FSEL R10, R10, R18, !P0 ;  /* 0x000000120a0a7208 */ /* 0x000fe40004000000 */
[----:B------:R-:W-:Y:S02]  /*14e0*/  FSEL R11, R11, R19, !P0 ;  /* 0x000000130b0b7208 */ /* 0x000fe40004000000 */
[----:B------:R-:W-:-:S04]  /*14f0*/  ISETP.GE.AND P0, PT, R7, RZ, PT ;  /* 0x000000ff0700720c */ /* 0x000fc80003f06270 */
[----:B------:R-:W-:-:S10]  /*1500*/  DMUL R8, R10, +INF ;  /* 0x7ff000000a087828 */ /* 0x000fd40000000000 */
[----:B------:R-:W-:Y:S02]  /*1510*/  FSEL R8, R8, R10, !P0 ;  /* 0x0000000a08087208 */ /* 0x000fe40004000000 */
[----:B------:R-:W-:Y:S02]  /*1520*/  FSEL R9, R9, R11, !P0 ;  /* 0x0000000b09097208 */ /* 0x000fe40004000000 */
[----:B------:R-:W-:-:S04]  /*1530*/  ISETP.GE.AND P0, PT, R5, RZ, PT ;  /* 0x000000ff0500720c */ /* 0x000fc80003f06270 */
[----:B------:R-:W-:Y:S01]  /*1540*/  DADD R6, R8, -UR4 ;  /* 0x8000000408067e29 */ /* 0x000fe20008000000 */
[----:B------:R-:W-:Y:S01]  /*1550*/  UMOV UR4, 0x54442d18 ;  /* 0x54442d1800047882 */ /* 0x000fe20000000000 */
[----:B------:R-:W-:-:S06]  /*1560*/  UMOV UR5, 0x400921fb ;  /* 0x400921fb00057882 */ /* 0x000fcc0000000000 */
[----:B------:R-:W-:-:S10]  /*1570*/  DADD R6, -R6, UR4 ;  /* 0x0000000406067e29 */ /* 0x000fd40008000100 */
[----:B------:R-:W-:Y:S02]  /*1580*/  FSEL R18, R6, R8, !P0 ;  /* 0x0000000806127208 */ /* 0x000fe40004000000 */
[----:B------:R-:W-:-:S07]  /*1590*/  FSEL R19, R7, R9, !P0 ;  /* 0x0000000907137208 */ /* 0x000fce0004000000 */
.L_x_4:
[----:B------:R-:W-:Y:S05]  /*15a0*/  BSYNC.RECONVERGENT B0 ;  /* 0x0000000000007941 */ /* 0x000fea0003800200 */
.L_x_0:
[----:B------:R-:W0:Y:S01]  /*15b0*/  LDCU.64 UR4, c[0x0][0x3b8] ;  /* 0x00007700ff0477ac */ /* 0x000e220008000a00 */
[----:B------:R-:W1:Y:S01]  /*15c0*/  LDC.64 R22, c[0x0][0x3f8] ;  /* 0x0000fe00ff167b82 */ /* 0x000e620000000a00 */
[----:B0-----:R-:W-:Y:S01]  /*15d0*/  DSETP.LT.AND P0, PT, RZ, UR4, PT ;  /* 0x00000004ff007e2a */ /* 0x001fe2000bf01000 */
[----:B-1----:R-:W-:-:S13]  /*15e0*/  IMAD.WIDE R22, R33, 0x4, R22 ;  /* 0x0000000421167825 */ /* 0x002fda00078e0216 */
[----:B------:R-:W-:Y:S05]  /*15f0*/  @!P0 BRA `(.L_x_5) ;  /* 0x0000001c008c8947 */ /* 0x000fea0003800000 */
[----:B------:R-:W0:Y:S01]  /*1600*/  LDCU.64 UR4, c[0x0][0x380] ;  /* 0x00007000ff0477ac */ /* 0x000e220008000a00 */
[----:B------:R-:W-:Y:S01]  /*1610*/  MOV R0, 0x1660 ;  /* 0x0000166000007802 */ /* 0x000fe20000000f00 */
[----:B0-----:R-:W-:-:S10]  /*1620*/  DADD R4, -RZ, |UR4| ;  /* 0x40000004ff047e29 */ /* 0x001fd40008000100 */
[----:B------:R-:W-:Y:S02]  /*1630*/  IMAD.MOV.U32 R10, RZ, RZ, R4 ;  /* 0x000000ffff0a7224 */ /* 0x000fe400078e0004 */
[----:B------:R-:W-:-:S07]  /*1640*/  IMAD.MOV.U32 R3, RZ, RZ, R5 ;  /* 0x000000ffff037224 */ /* 0x000fce00078e0005 */
[----:B------:R-:W-:Y:S05]  /*1650*/  CALL.REL.NOINC `($_Z13pmt_calculateddddPdS_S_dddiS_S_PiS_S0_i$__internal_accurate_pow) ;  /* 0x0000004800bc7944 */ /* 0x000fea0003c00000 */
[----:B------:R-:W0:Y:S01]  /*1660*/  MUFU.RCP64H R7, 3.141765594482421875 ;  /* 0x4009225600077908 */ /* 0x000e220000001800 */
[----:B------:R-:W-:Y:S01]  /*1670*/  MOV R10, 0xe169d036 ;  /* 0xe169d036000a7802 */ /* 0x000fe20000000f00 */
[----:B------:R-:W-:Y:S01]  /*1680*/  IMAD.MOV.U32 R11, RZ, RZ, 0x40092256 ;  /* 0x40092256ff0b7424 */ /* 0x000fe200078e00ff */
[----:B------:R-:W1:Y:S01]  /*1690*/  LDC.64 R24, c[0x0][0x380] ;  /* 0x0000e000ff187b82 */ /* 0x000e620000000a00 */
[----:B------:R-:W-:Y:S01]  /*16a0*/  IMAD.MOV.U32 R6, RZ, RZ, 0x1 ;  /* 0x00000001ff067424 */ /* 0x000fe200078e00ff */
[----:B------:R-:W2:Y:S01]  /*16b0*/  LDCU UR4, c[0x0][0x384] ;  /* 0x00007080ff0477ac */ /* 0x000ea20008000800 */
[----:B------:R-:W-:Y:S01]  /*16c0*/  DADD R12, -RZ, -R4 ;  /* 0x00000000ff0c7229 */ /* 0x000fe20000000904 */
[----:B------:R-:W-:Y:S01]  /*16d0*/  FSETP.GEU.AND P6, PT, |R19|, 6.5827683646048100446e-37, PT ;  /* 0x036000001300780b */ /* 0x000fe20003fce200 */
[----:B------:R-:W-:Y:S01]  /*16e0*/  BSSY.RECONVERGENT B0, `(.L_x_6) ;  /* 0x000001f000007945 */ /* 0x000fe20003800200 */
[----:B------:R-:W-:Y:S01]  /*16f0*/  DSETP.NEU.AND P5, PT, R18, RZ, PT ;  /* 0x000000ff1200722a */ /* 0x000fe20003fad000 */
[----:B------:R-:W-:Y:S01]  /*1700*/  IMAD.MOV.U32 R34, RZ, RZ, RZ ;  /* 0x000000ffff227224 */ /* 0x000fe200078e00ff */
[----:B0-----:R-:W-:Y:S01]  /*1710*/  DFMA R8, R6, -R10, 1 ;  /* 0x3ff000000608742b */ /* 0x001fe2000000080a */
[----:B--2---:R-:W-:-:S07]  /*1720*/  ISETP.LE.AND P0, PT, RZ, UR4, PT ;  /* 0x00000004ff007c0c */ /* 0x004fce000bf03270 */
[----:B------:R-:W-:Y:S01]  /*1730*/  DFMA R8, R8, R8, R8 ;  /* 0x000000080808722b */ /* 0x000fe20000000008 */
[----:B------:R-:W-:Y:S01]  /*1740*/  FSEL R39, R12, R4, !P0 ;  /* 0x000000040c277208 */ /* 0x000fe20004000000 */
[C---:B-1----:R-:W-:Y:S01]  /*1750*/  DSETP.NEU.AND P4, PT, |R24|.reuse, +INF , PT ;  /* 0x7ff000001800742a */ /* 0x042fe20003f8d200 */
[----:B------:R-:W-:Y:S01]  /*1760*/  FSEL R38, R13, R5, !P0 ;  /* 0x000000050d267208 */ /* 0x000fe20004000000 */
[C---:B------:R-:W-:Y:S02]  /*1770*/  DSETP.NEU.AND P1, PT, R24.reuse, RZ, PT ;  /* 0x000000ff1800722a */ /* 0x040fe40003f2d000 */
[----:B------:R-:W-:Y:S02]  /*1780*/  DSETP.NAN.AND P2, PT, R24, R24, PT ;  /* 0x000000181800722a */ /* 0x000fe40003f48000 */
[----:B------:R-:W-:Y:S02]  /*1790*/  DFMA R8, R6, R8, R6 ;  /* 0x000000080608722b */ /* 0x000fe40000000006 */
[----:B------:R-:W-:-:S06]  /*17a0*/  DSETP.NEU.AND P3, PT, R24, 1, PT ;  /* 0x3ff000001800742a */ /* 0x000fcc0003f6d000 */
[----:B------:R-:W-:-:S08]  /*17b0*/  DFMA R6, R8, -R10, 1 ;  /* 0x3ff000000806742b */ /* 0x000fd0000000080a */
[----:B------:R-:W-:-:S08]  /*17c0*/  DFMA R6, R8, R6, R8 ;  /* 0x000000060806722b */ /* 0x000fd00000000008 */
[----:B------:R-:W-:-:S08]  /*17d0*/  DMUL R8, R6, R18 ;  /* 0x0000001206087228 */ /* 0x000fd00000000000 */
[----:B------:R-:W-:-:S08]  /*17e0*/  DFMA R10, R8, -R10, R18 ;  /* 0x8000000a080a722b */ /* 0x000fd00000000012 */
[----:B------:R-:W-:Y:S02]  /*17f0*/  DFMA R6, R6, R10, R8 ;  /* 0x0000000a0606722b */ /* 0x000fe40000000008 */
[----:B------:R-:W-:-:S08]  /*1800*/  DADD R8, R24, 3 ;  /* 0x4008000018087429 */ /* 0x000fd00000000000 */
[----:B------:R-:W-:Y:S02]  /*1810*/  FFMA R0, RZ, 2.1427206993103027344, R7 ;  /* 0x40092256ff007823 */ /* 0x000fe40000000007 */
[----:B------:R-:W-:-:S03]  /*1820*/  LOP3.LUT R8, R9, 0x7ff00000, RZ, 0xc0, !PT ;  /* 0x7ff0000009087812 */ /* 0x000fc600078ec0ff */
[----:B------:R-:W-:Y:S02]  /*1830*/  FSETP.GT.AND P0, PT, |R0|, 1.469367938527859385e-39, PT ;  /* 0x001000000000780b */ /* 0x000fe40003f04200 */
[----:B------:R-:W-:Y:S02]  /*1840*/  P2R R0, PR, RZ, 0x10 ;  /* 0x00000010ff007803 */ /* 0x000fe40000000000 */
[----:B------:R-:W-:-:S09]  /*1850*/  ISETP.NE.AND P4, PT, R8, 0x7ff00000, PT ;  /* 0x7ff000000800780c */ /* 0x000fd20003f85270 */
[----:B------:R-:W-:Y:S05]  /*1860*/  @P0 BRA P6, `(.L_x_7) ;  /* 0x0000000000180947 */ /* 0x000fea0003000000 */
[----:B------:R-:W-:Y:S01]  /*1870*/  IMAD.MOV.U32 R10, RZ, RZ, R18 ;  /* 0x000000ffff0a7224 */ /* 0x000fe200078e0012 */
[----:B------:R-:W-:Y:S01]  /*1880*/  MOV R6, 0xe169d036 ;  /* 0xe169d03600067802 */ /* 0x000fe20000000f00 */
[----:B------:R-:W-:Y:S01]  /*1890*/  IMAD.MOV.U32 R11, RZ, RZ, R19 ;  /* 0x000000ffff0b7224 */ /* 0x000fe200078e0013 */
[----:B------:R-:W-:Y:S01]  /*18a0*/  MOV R0, 0x18d0 ;  /* 0x000018d000007802 */ /* 0x000fe20000000f00 */
[----:B------:R-:W-:-:S07]  /*18b0*/  IMAD.MOV.U32 R7, RZ, RZ, 0x40092256 ;  /* 0x40092256ff077424 */ /* 0x000fce00078e00ff */
[----:B------:R-:W-:Y:S05]  /*18c0*/  CALL.REL.NOINC `($__internal_0_$__cuda_sm20_div_rn_f64_full) ;  /* 0x0000004000a07944 */ /* 0x000fea0003c00000 */
.L_x_7:
[----:B------:R-:W-:Y:S05]  /*18d0*/  BSYNC.RECONVERGENT B0 ;  /* 0x0000000000007941 */ /* 0x000fea0003800200 */
.L_x_6:
[----:B------:R-:W0:Y:S01]  /*18e0*/  MUFU.RCP64H R11, 17.6999969482421875 ;  /* 0x4031b333000b7908 */ /* 0x000e220000001800 */
[----:B------:R-:W-:Y:S01]  /*18f0*/  IMAD.MOV.U32 R4, RZ, RZ, 0x33333333 ;  /* 0x33333333ff047424 */ /* 0x000fe200078e00ff */
[----:B------:R-:W1:Y:S01]  /*1900*/  LDC R3, c[0x0][0x384] ;  /* 0x0000e100ff037b82 */ /* 0x000e620000000800 */
[----:B------:R-:W-:Y:S01]  /*1910*/  IMAD.MOV.U32 R5, RZ, RZ, 0x4031b333 ;  /* 0x4031b333ff057424 */ /* 0x000fe200078e00ff */
[----:B------:R-:W-:Y:S01]  /*1920*/  DMUL R6, R6, 180 ;  /* 0x4066800006067828 */ /* 0x000fe20000000000 */
[----:B------:R-:W-:Y:S02]  /*1930*/  IMAD.MOV.U32 R10, RZ, RZ, 0x1 ;  /* 0x00000001ff0a7424 */ /* 0x000fe400078e00ff */
[----:B------:R-:W-:-:S03]  /*1940*/  IMAD.MOV.U32 R37, RZ, RZ, -0x100000 ;  /* 0xfff00000ff257424 */ /* 0x000fc600078e00ff */
[----:B------:R2:W3:Y:S01]  /*1950*/  F2I.F64.CEIL R36, R6 ;  /* 0x0000000600247311 */ /* 0x0004e20000309100 */
[----:B0-----:R-:W-:-:S08]  /*1960*/  DFMA R8, R10, -R4, 1 ;  /* 0x3ff000000a08742b */ /* 0x001fd00000000804 */
[----:B------:R-:W-:Y:S01]  /*1970*/  DFMA R12, R8, R8, R8 ;  /* 0x00000008080c722b */ /* 0x000fe20000000008 */
[C---:B-1----:R-:W-:Y:S01]  /*1980*/  ISETP.GE.AND P0, PT, R3.reuse, RZ, PT ;  /* 0x000000ff0300720c */ /* 0x042fe20003f06270 */
[----:B------:R-:W0:Y:S01]  /*1990*/  LDC.64 R8, c[0x0][0x380] ;  /* 0x0000e000ff087b82 */ /* 0x000e220000000a00 */
[----:B------:R-:W-:Y:S02]  /*19a0*/  FSETP.GEU.AND P6, PT, |R3|, 6.5827683646048100446e-37, PT ;  /* 0x036000000300780b */ /* 0x000fe40003fce200 */
[----:B------:R-:W-:-:S03]  /*19b0*/  SEL R37, R37, 0x7ff00000, !P0 ;  /* 0x7ff0000025257807 */ /* 0x000fc60004000000 */
[----:B------:R-:W-:-:S08]  /*19c0*/  DFMA R12, R10, R12, R10 ;  /* 0x0000000c0a0c722b */ /* 0x000fd0000000000a */
[----:B------:R-:W-:-:S08]  /*19d0*/  DFMA R10, R12, -R4, 1 ;  /* 0x3ff000000c0a742b */ /* 0x000fd00000000804 */
[----:B------:R-:W-:-:S08]  /*19e0*/  DFMA R10, R12, R10, R12 ;  /* 0x0000000a0c0a722b */ /* 0x000fd0000000000c */
[----:B0-----:R-:W-:-:S08]  /*19f0*/  DMUL R12, R10, R8 ;  /* 0x000000080a0c7228 */ /* 0x001fd00000000000 */
[----:B------:R-:W-:Y:S02]  /*1a00*/  DFMA R4, R12, -R4, R8 ;  /* 0x800000040c04722b */ /* 0x000fe40000000008 */
[----:B------:R-:W-:-:S06]  /*1a10*/  DADD R8, R8, 3 ;  /* 0x4008000008087429 */ /* 0x000fcc0000000000 */
[----:B------:R-:W-:-:S10]  /*1a20*/  DFMA R4, R10, R4, R12 ;  /* 0x000000040a04722b */ /* 0x000fd4000000000c */
[----:B------:R-:W-:-:S05]  /*1a30*/  FFMA R0, RZ, 2.7765624523162841797, R5 ;  /* 0x4031b333ff007823 */ /* 0x000fca0000000005 */
[----:B------:R-:W-:-:S13]  /*1a40*/  FSETP.GT.AND P0, PT, |R0|, 1.469367938527859385e-39, PT ;  /* 0x001000000000780b */ /* 0x000fda0003f04200 */
[----:B--23--:R-:W-:Y:S05]  /*1a50*/  @P0 BRA P6, `(.L_x_8) ;  /* 0x0000000000240947 */ /* 0x00cfea0003000000 */
[----:B------:R-:W0:Y:S01]  /*1a60*/  LDCU.64 UR4, c[0x0][0x380] ;  /* 0x00007000ff0477ac */ /* 0x000e220008000a00 */
[----:B------:R-:W-:Y:S01]  /*1a70*/  MOV R6, 0x33333333 ;  /* 0x3333333300067802 */ /* 0x000fe20000000f00 */
[----:B------:R-:W-:Y:S01]  /*1a80*/  IMAD.MOV.U32 R7, RZ, RZ, 0x4031b333 ;  /* 0x4031b333ff077424 */ /* 0x000fe200078e00ff */
[----:B------:R-:W-:Y:S01]  /*1a90*/  MOV R0, 0x1ad0 ;  /* 0x00001ad000007802 */ /* 0x000fe20000000f00 */
[----:B0-----:R-:W-:Y:S02]  /*1aa0*/  IMAD.U32 R10, RZ, RZ, UR4 ;  /* 0x00000004ff0a7e24 */ /* 0x001fe4000f8e00ff */
[----:B------:R-:W-:-:S07]  /*1ab0*/  IMAD.U32 R11, RZ, RZ, UR5 ;  /* 0x00000005ff0b7e24 */ /* 0x000fce000f8e00ff */
[----:B------:R-:W-:Y:S05]  /*1ac0*/  CALL.REL.NOINC `($__internal_0_$__cuda_sm20_div_rn_f64_full) ;  /* 0x0000004000207944 */ /* 0x000fea0003c00000 */
[----:B------:R-:W-:Y:S02]  /*1ad0*/  IMAD.MOV.U32 R4, RZ, RZ, R6 ;  /* 0x000000ffff047224 */ /* 0x000fe400078e0006 */
[----:B------:R-:W-:-:S07]  /*1ae0*/  IMAD.MOV.U32 R5, RZ, RZ, R7 ;  /* 0x000000ffff057224 */ /* 0x000fce00078e0007 */
.L_x_8:
[----:B------:R-:W0:Y:S01]  /*1af0*/  MUFU.RCP64H R11, 5600 ;  /* 0x40b5e000000b7908 */ /* 0x000e220000001800 */
[----:B------:R-:W-:Y:S01]  /*1b00*/  MOV R6, 0x0 ;  /* 0x0000000000067802 */ /* 0x000fe20000000f00 */
[----:B------:R-:W-:Y:S01]  /*1b10*/  IMAD.MOV.U32 R7, RZ, RZ, 0x40b5e000 ;  /* 0x40b5e000ff077424 */ /* 0x000fe200078e00ff */
[----:B------:R-:W1:Y:S01]  /*1b20*/  @!P1 LDC R38, c[0x0][0x384] ;  /* 0x0000e100ff269b82 */ /* 0x000e620000000800 */
[----:B------:R-:W-:Y:S01]  /*1b30*/  IMAD.MOV.U32 R10, RZ, RZ, 0x1 ;  /* 0x00000001ff0a7424 */ /* 0x000fe200078e00ff */
[----:B------:R-:W-:Y:S01]  /*1b40*/  DSETP.NEU.AND P0, PT, |R24|, +INF , PT ;  /* 0x7ff000001800742a */ /* 0x000fe20003f0d200 */
[----:B------:R-:W-:Y:S01]  /*1b50*/  BSSY.RECONVERGENT B0, `(.L_x_9) ;  /* 0x000001c000007945 */ /* 0x000fe20003800200 */
[----:B------:R-:W-:-:S04]  /*1b60*/  FSEL R25, R39, RZ, P1 ;  /* 0x000000ff27197208 */ /* 0x000fc80000800000 */
[----:B------:R-:W-:-:S04]  /*1b70*/  FSEL R0, R8, R25, P2 ;  /* 0x0000001908007208 */ /* 0x000fc80001000000 */
[----:B------:R-:W-:Y:S01]  /*1b80*/  @!P4 FSEL R25, R0, RZ, P0 ;  /* 0x000000ff0019c208 */ /* 0x000fe20000000000 */
[----:B0-----:R-:W-:-:S03]  /*1b90*/  DFMA R12, R10, -R6, 1 ;  /* 0x3ff000000a0c742b */ /* 0x001fc60000000806 */
[----:B------:R-:W-:-:S05]  /*1ba0*/  FSEL R24, R25, RZ, P3 ;  /* 0x000000ff19187208 */ /* 0x000fca0001800000 */
[----:B------:R-:W-:Y:S01]  /*1bb0*/  DFMA R12, R12, R12, R12 ;  /* 0x0000000c0c0c722b */ /* 0x000fe2000000000c */
[----:B-1----:R-:W-:-:S04]  /*1bc0*/  @P0 FSEL R37, R9, R38, P2 ;  /* 0x0000002609250208 */ /* 0x002fc80001000000 */
[----:B------:R-:W-:-:S03]  /*1bd0*/  FSEL R37, R37, R38, !P4 ;  /* 0x0000002625257208 */ /* 0x000fc60006000000 */
[----:B------:R-:W-:Y:S01]  /*1be0*/  DFMA R10, R10, R12, R10 ;  /* 0x0000000c0a0a722b */ /* 0x000fe2000000000a */
[----:B------:R-:W-:-:S04]  /*1bf0*/  FSEL R25, R37, 1.875, P3 ;  /* 0x3ff0000025197808 */ /* 0x000fc80001800000 */
[----:B------:R-:W-:-:S03]  /*1c00*/  FSETP.GEU.AND P2, PT, |R25|, 6.5827683646048100446e-37, PT ;  /* 0x036000001900780b */ /* 0x000fc60003f4e200 */
[----:B------:R-:W-:-:S08]  /*1c10*/  DFMA R6, R10, -R6, 1 ;  /* 0x3ff000000a06742b */ /* 0x000fd00000000806 */
[----:B------:R-:W-:-:S08]  /*1c20*/  DFMA R6, R10, R6, R10 ;  /* 0x000000060a06722b */ /* 0x000fd0000000000a */
[----:B------:R-:W-:-:S08]  /*1c30*/  DMUL R8, R6, R24 ;  /* 0x0000001806087228 */ /* 0x000fd00000000000 */
[----:B------:R-:W-:-:S08]  /*1c40*/  DFMA R10, R8, -5600, R24 ;  /* 0xc0b5e000080a782b */ /* 0x000fd00000000018 */
[----:B------:R-:W-:Y:S02]  /*1c50*/  DFMA R6, R6, R10, R8 ;  /* 0x0000000a0606722b */ /* 0x000fe40000000008 */
[----:B------:R-:W-:-:S08]  /*1c60*/  DMUL R8, R4, 200 ;  /* 0x4069000004087828 */ /* 0x000fd00000000000 */
[----:B------:R-:W-:Y:S02]  /*1c70*/  FFMA R0, RZ, 5.68359375, R7 ;  /* 0x40b5e000ff007823 */ /* 0x000fe40000000007 */
[----:B------:R0:W1:Y:S03]  /*1c80*/  F2I.F64.CEIL R8, R8 ;  /* 0x0000000800087311 */ /* 0x0000660000309100 */
[----:B------:R-:W-:-:S13]  /*1c90*/  FSETP.GT.AND P0, PT, |R0|, 1.469367938527859385e-39, PT ;  /* 0x001000000000780b */ /* 0x000fda0003f04200 */
[----:B01----:R-:W-:Y:S05]  /*1ca0*/  @P0 BRA P2, `(.L_x_10) ;  /* 0x0000000000180947 */ /* 0x003fea0001000000 */
[----:B------:R-:W-:Y:S01]  /*1cb0*/  IMAD.MOV.U32 R10, RZ, RZ, R24 ;  /* 0x000000ffff0a7224 */ /* 0x000fe200078e0018 */
[----:B------:R-:W-:Y:S01]  /*1cc0*/  MOV R7, 0x40b5e000 ;  /* 0x40b5e00000077802 */ /* 0x000fe20000000f00 */
[----:B------:R-:W-:Y:S01]  /*1cd0*/  IMAD.MOV.U32 R11, RZ, RZ, R25 ;  /* 0x000000ffff0b7224 */ /* 0x000fe200078e0019 */
[----:B------:R-:W-:Y:S01]  /*1ce0*/  MOV R0, 0x1d10 ;  /* 0x00001d1000007802 */ /* 0x000fe20000000f00 */
[----:B------:R-:W-:-:S07]  /*1cf0*/  IMAD.MOV.U32 R6, RZ, RZ, RZ ;  /* 0x000000ffff067224 */ /* 0x000fce00078e00ff */
[----:B------:R-:W-:Y:S05]  /*1d00*/  CALL.REL.NOINC `($__internal_0_$__cuda_sm20_div_rn_f64_full) ;  /* 0x0000003c00907944 */ /* 0x000fea0003c00000 */
.L_x_10:
[----:B------:R-:W-:Y:S05]  /*1d10*/  BSYNC.RECONVERGENT B0 ;  /* 0x0000000000007941 */ /* 0x000fea0003800200 */
.L_x_9:
[----:B------:R-:W-:Y:S01]  /*1d20*/  DMUL R38, R6, 100 ;  /* 0x4059000006267828 */ /* 0x000fe20000000000 */
[----:B------:R-:W-:Y:S01]  /*1d30*/  VIMNMX R8, PT, PT, R8, 0xc8, PT ;  /* 0x000000c808087848 */ /* 0x000fe20003fe0100 */
[----:B------:R-:W-:Y:S01]  /*1d40*/  IMAD.MOV.U32 R3, RZ, RZ, 0xb4 ;  /* 0x000000b4ff037424 */ /* 0x000fe200078e00ff */
[----:B------:R-:W-:Y:S01]  /*1d50*/  VIMNMX R0, PT, PT, R36, 0xb4, PT ;  /* 0x000000b424007848 */ /* 0x000fe20003fe0100 */
[----:B------:R-:W-:Y:S01]  /*1d60*/  BSSY.RECONVERGENT B7, `(.L_x_5) ;  /* 0x000016c000077945 */ /* 0x000fe20003800200 */
[----:B------:R-:W-:Y:S02]  /*1d70*/  VIMNMX R8, PT, PT, R8, 0x1, !PT ;  /* 0x0000000108087848 */ /* 0x000fe40007fe0100 */
[----:B------:R-:W-:-:S03]  /*1d80*/  SEL R17, R36, 0x1, P5 ;  /* 0x0000000124117807 */ /* 0x000fc60002800000 */
[----:B------:R0:W1:Y:S01]  /*1d90*/  F2I.F64.CEIL R38, R38 ;  /* 0x0000002600267311 */ /* 0x0000620000309100 */
[----:B------:R-:W-:Y:S01]  /*1da0*/  IMAD R8, R8, R3, -0xb5 ;  /* 0xffffff4b08087424 */ /* 0x000fe200078e0203 */
[----:B------:R-:W-:Y:S01]  /*1db0*/  VIMNMX R3, PT, PT, R0, 0x1, !PT ;  /* 0x0000000100037848 */ /* 0x000fe20007fe0100 */
[C---:B------:R-:W-:Y:S01]  /*1dc0*/  VIADD R37, R17.reuse, 0xffffff4b ;  /* 0xffffff4b11257836 */ /* 0x040fe20000000000 */
[----:B------:R-:W-:Y:S02]  /*1dd0*/  VIMNMX R0, PT, PT, R17, 0x1, !PT ;  /* 0x0000000111007848 */ /* 0x000fe40007fe0100 */
[----:B------:R-:W-:Y:S02]  /*1de0*/  SEL R3, R3, 0x1, P5 ;  /* 0x0000000103037807 */ /* 0x000fe40002800000 */
[----:B------:R-:W-:Y:S02]  /*1df0*/  SEL R8, R8, 0xffffffff, P1 ;  /* 0xffffffff08087807 */ /* 0x000fe40000800000 */
[----:B------:R-:W-:-:S03]  /*1e00*/  VIMNMX R0, PT, PT, R0, 0xb4, PT ;  /* 0x000000b400007848 */ /* 0x000fc60003fe0100 */
[----:B------:R-:W-:Y:S02]  /*1e10*/  IMAD.IADD R36, R3, 0x1, R8 ;  /* 0x0000000103247824 */ /* 0x000fe400078e0208 */
[----:B01----:R-:W-:-:S07]  /*1e20*/  VIADD R35, R0, 0xffffff4b ;  /* 0xffffff4b00237836 */ /* 0x003fce0000000000 */
.L_x_40:
[----:B0-----:R-:W-:Y:S01]  /*1e30*/  MOV R6, R24 ;  /* 0x0000001800067202 */ /* 0x001fe20000000f00 */
[----:B------:R-:W-:Y:S01]  /*1e40*/  IMAD.MOV.U32 R7, RZ, RZ, R25 ;  /* 0x000000ffff077224 */ /* 0x000fe200078e0019 */
[----:B------:R-:W0:Y:S01]  /*1e50*/  LDCU.64 UR4, c[0x0][0x3b8] ;  /* 0x00007700ff0477ac */ /* 0x000e220008000a00 */
[----:B------:R-:W-:Y:S01]  /*1e60*/  VIADD R0, R17, 0xffffffff ;  /* 0xffffffff11007836 */ /* 0x000fe20000000000 */
[----:B------:R-:W-:Y:S01]  /*1e70*/  BSSY.RECONVERGENT B6, `(.L_x_11) ;  /* 0x0000158000067945 */ /* 0x000fe20003800200 */
[----:B------:R-:W-:Y:S01]  /*1e80*/  VIADD R34, R34, 0x1 ;  /* 0x0000000122227836 */ /* 0x000fe20000000000 */
[----:B------:R-:W-:Y:S01]  /*1e90*/  MOV R9, R28 ;  /* 0x0000001c00097202 */ /* 0x000fe20000000f00 */
[----:B------:R-:W-:Y:S01]  /*1ea0*/  DSETP.NEU.AND P0, PT, R6, RZ, PT ;  /* 0x000000ff0600722a */ /* 0x000fe20003f0d000 */
[----:B------:R-:W-:Y:S01]  /*1eb0*/  IMAD.MOV.U32 R8, RZ, RZ, R29 ;  /* 0x000000ffff087224 */ /* 0x000fe200078e001d */
[----:B------:R-:W0:Y:S04]  /*1ec0*/  I2F.F64.U32 R4, R34 ;  /* 0x0000002200047312 */ /* 0x000e280000201800 */
[----:B------:R-:W-:-:S02]  /*1ed0*/  SEL R16, R38, 0x1, P0 ;  /* 0x0000000126107807 */ /* 0x000fc40000000000 */
[----:B------:R-:W-:-:S03]  /*1ee0*/  ISETP.GT.U32.AND P0, PT, R0, 0xb3, PT ;  /* 0x000000b30000780c */ /* 0x000fc60003f04070 */
[----:B------:R-:W-:-:S05]  /*1ef0*/  VIADD R0, R16, 0xffffffff ;  /* 0xffffffff10007836 */ /* 0x000fca0000000000 */
[----:B------:R-:W-:Y:S01]  /*1f00*/  ISETP.GT.U32.OR P0, PT, R0, 0x63, P0 ;  /* 0x000000630000780c */ /* 0x000fe20000704470 */
[----:B0-----:R-:W-:Y:S01]  /*1f10*/  DSETP.GEU.AND P1, PT, R4, UR4, PT ;  /* 0x0000000404007e2a */ /* 0x001fe2000bf2e000 */
[----:B------:R-:W-:-:S05]  /*1f20*/  IMAD.MOV.U32 R0, RZ, RZ, R27 ;  /* 0x000000ffff007224 */ /* 0x000fca00078e001b */
[----:B------:R-:W-:-:S06]  /*1f30*/  P2R R39, PR, RZ, 0x2 ;  /* 0x00000002ff277803 */ /* 0x000fcc0000000000 */
[----:B------:R-:W-:Y:S05]  /*1f40*/  @P0 BRA `(.L_x_12) ;  /* 0x0000000400040947 */ /* 0x000fea0003800000 */
[----:B------:R-:W-:Y:S01]  /*1f50*/  SHF.R.U32.HI R4, RZ, 0x2, R31 ;  /* 0x00000002ff047819 */ /* 0x000fe2000001161f */
[----:B------:R-:W-:Y:S01]  /*1f60*/  IMAD.SHL.U32 R6, R29, 0x10, RZ ;  /* 0x000000101d067824 */ /* 0x000fe200078e00ff */
[----:B------:R-:W-:Y:S01]  /*1f70*/  SHF.R.U32.HI R5, RZ, 0x2, R30 ;  /* 0x00000002ff057819 */ /* 0x000fe2000001161e */
[----:B------:R-:W-:Y:S01]  /*1f80*/  IMAD.MOV.U32 R10, RZ, RZ, 0x0 ;  /* 0x00000000ff0a7424 */ /* 0x000fe200078e00ff */
[----:B------:R-:W-:Y:S01]  /*1f90*/  LOP3.LUT R4, R4, R31, RZ, 0x3c, !PT ;  /* 0x0000001f04047212 */ /* 0x000fe200078e3cff */
[----:B------:R-:W-:Y:S01]  /*1fa0*/  IMAD.MOV.U32 R11, RZ, RZ, 0x3ca00000 ;  /* 0x3ca00000ff0b7424 */ /* 0x000fe200078e00ff */
[----:B------:R-:W-:Y:S01]  /*1fb0*/  LOP3.LUT R5, R5, R30, RZ, 0x3c, !PT ;  /* 0x0000001e05057212 */ /* 0x000fe200078e3cff */
[----:B------:R-:W-:Y:S01]  /*1fc0*/  BSSY.RECONVERGENT B0, `(.L_x_13) ;  /* 0x000002a000007945 */ /* 0x000fe20003800200 */
[----:B------:R-:W-:Y:S02]  /*1fd0*/  IMAD R16, R16, 0xb4, R37 ;  /* 0x000000b410107824 */ /* 0x000fe400078e0225 */
[----:B------:R-:W-:-:S02]  /*1fe0*/  IMAD.SHL.U32 R3, R4, 0x2, RZ ;  /* 0x0000000204037824 */ /* 0x000fc400078e00ff */
[----:B------:R-:W-:-:S03]  /*1ff0*/  IMAD.MOV.U32 R12, RZ, RZ, 0x20 ;  /* 0x00000020ff0c7424 */ /* 0x000fc600078e00ff */
[----:B------:R-:W-:-:S04]  /*2000*/  LOP3.LUT R3, R29, R6, R3, 0x96, !PT ;  /* 0x000000061d037212 */ /* 0x000fc800078e9603 */
[----:B------:R-:W-:Y:S01]  /*2010*/  LOP3.LUT R27, R3, R4, RZ, 0x3c, !PT ;  /* 0x00000004031b7212 */ /* 0x000fe200078e3cff */
[----:B------:R-:W-:-:S03]  /*2020*/  IMAD.SHL.U32 R3, R5, 0x2, RZ ;  /* 0x0000000205037824 */ /* 0x000fc600078e00ff */
[C---:B------:R-:W-:Y:S01]  /*2030*/  IADD3 R7, PT, PT, R32.reuse, 0x587c5, R27 ;  /* 0x000587c520077810 */ /* 0x040fe20007ffe01b */
[----:B------:R-:W-:Y:S02]  /*2040*/  IMAD.SHL.U32 R4, R27, 0x10, RZ ;  /* 0x000000101b047824 */ /* 0x000fe400078e00ff */
[----:B------:R-:W-:-:S03]  /*2050*/  VIADD R32, R32, 0xb0f8a ;  /* 0x000b0f8a20207836 */ /* 0x000fc60000000000 */
[----:B------:R-:W-:Y:S01]  /*2060*/  LOP3.LUT R4, R5, R3, R4, 0x96, !PT ;  /* 0x0000000305047212 */ /* 0x000fe200078e9604 */
[----:B------:R-:W-:-:S03]  /*2070*/  IMAD.MOV.U32 R3, RZ, RZ, RZ ;  /* 0x000000ffff037224 */ /* 0x000fc600078e00ff */
[----:B------:R-:W-:-:S04]  /*2080*/  LOP3.LUT R29, R4, R27, RZ, 0x3c, !PT ;  /* 0x0000001b041d7212 */ /* 0x000fc800078e3cff */
[----:B------:R-:W-:-:S05]  /*2090*/  IADD3 R4, PT, PT, R29, R32, RZ ;  /* 0x000000201d047210 */ /* 0x000fca0007ffe0ff */
[----:B------:R-:W-:-:S03]  /*20a0*/  IMAD.WIDE.U32 R4, R4, 0x200000, RZ ;  /* 0x0020000004047825 */ /* 0x000fc600078e00ff */
[----:B------:R-:W-:Y:S01]  /*20b0*/  LOP3.LUT R6, R4, R7, RZ, 0x3c, !PT ;  /* 0x0000000704067212 */ /* 0x000fe200078e3cff */
[----:B------:R-:W-:-:S04]  /*20c0*/  IMAD.MOV.U32 R7, RZ, RZ, R5 ;  /* 0x000000ffff077224 */ /* 0x000fc800078e0005 */
[----:B------:R-:W0:Y:S02]  /*20d0*/  I2F.F64.U64 R4, R6 ;  /* 0x0000000600047312 */ /* 0x000e240000301800 */
[----:B0-----:R-:W-:-:S11]  /*20e0*/  DFMA R4, R4, R10, 5.5511151231257827021e-17 ;  /* 0x3c9000000404742b */ /* 0x001fd6000000000a */
.L_x_16:
[----:B------:R-:W0:Y:S01]  /*20f0*/  LDC.64 R6, c[0x0][0x3e0] ;  /* 0x0000f800ff067b82 */ /* 0x000e220000000a00 */
[----:B------:R-:W-:-:S04]  /*2100*/  IADD3 R10, PT, PT, -R3, R12, RZ ;  /* 0x0000000c030a7210 */ /* 0x000fc80007ffe1ff */
[----:B------:R-:W-:-:S04]  /*2110*/  LEA.HI R10, R10, R10, RZ, 0x1 ;  /* 0x0000000a0a0a7211 */ /* 0x000fc800078f08ff */
[----:B------:R-:W-:-:S05]  /*2120*/  LEA.HI.SX32 R14, R10, R3, 0x1f ;  /* 0x000000030a0e7211 */ /* 0x000fca00078ffaff */
[----:B------:R-:W-:-:S04]  /*2130*/  IMAD R11, R16, 0x21, R14 ;  /* 0x00000021100b7824 */ /* 0x000fc800078e020e */
[----:B0-----:R-:W-:-:S06]  /*2140*/  IMAD.WIDE R10, R11, 0x8, R6 ;  /* 0x000000080b0a7825 */ /* 0x001fcc00078e0206 */
[----:B------:R-:W2:Y:S01]  /*2150*/  LDG.E.64 R10, desc[UR36][R10.64] ;  /* 0x000000240a0a7981 */ /* 0x000ea2000c1e1b00 */
[----:B------:R-:W-:Y:S01]  /*2160*/  BSSY.RECONVERGENT B1, `(.L_x_14) ;  /* 0x000000c000017945 */ /* 0x000fe20003800200 */
[----:B------:R-:W-:Y:S02]  /*2170*/  IMAD.MOV.U32 R13, RZ, RZ, R12 ;  /* 0x000000ffff0d7224 */ /* 0x000fe400078e000c */
[----:B------:R-:W-:Y:S01]  /*2180*/  IMAD.MOV.U32 R12, RZ, RZ, R14 ;  /* 0x000000ffff0c7224 */ /* 0x000fe200078e000e */
[----:B--2---:R-:W-:-:S14]  /*2190*/  DSETP.NEU.AND P0, PT, R10, R4, PT ;  /* 0x000000040a00722a */ /* 0x004fdc0003f0d000 */
[----:B------:R-:W-:Y:S05]  /*21a0*/  @!P0 BRA `(.L_x_15) ;  /* 0x00000000001c8947 */ /* 0x000fea0003800000 */
[----:B------:R-:W-:Y:S01]  /*21b0*/  DSETP.GEU.AND P1, PT, R10, R4, PT ;  /* 0x000000040a00722a */ /* 0x000fe20003f2e000 */
[----:B------:R-:W-:-:S13]  /*21c0*/  IMAD.MOV.U32 R12, RZ, RZ, R13 ;  /* 0x000000ffff0c7224 */ /* 0x000fda00078e000d */
[----:B------:R-:W-:Y:S01]  /*21d0*/  @P1 DSETP.GT.AND P0, PT, R10, R4, PT ;  /* 0x000000040a00122a */ /* 0x000fe20003f04000 */
[----:B------:R-:W-:Y:S02]  /*21e0*/  IMAD.MOV.U32 R10, RZ, RZ, R3 ;  /* 0x000000ffff0a7224 */ /* 0x000fe400078e0003 */
[----:B------:R-:W-:-:S03]  /*21f0*/  IMAD.MOV.U32 R3, RZ, RZ, R14 ;  /* 0x000000ffff037224 */ /* 0x000fc600078e000e */
[----:B------:R-:W-:Y:S02]  /*2200*/  @P1 SEL R12, R14, R13, P0 ;  /* 0x0000000d0e0c1207 */ /* 0x000fe40000000000 */
[----:B------:R-:W-:-:S07]  /*2210*/  @P1 MOV R3, R10 ;  /* 0x0000000a00031202 */ /* 0x000fce0000000f00 */
.L_x_15:
[----:B------:R-:W-:Y:S05]  /*2220*/  BSYNC.RECONVERGENT B1 ;  /* 0x0000000000017941 */ /* 0x000fea0003800200 */
.L_x_14:
[----:B------:R-:W-:-:S05]  /*2230*/  VIADD R11, R3, 0x1 ;  /* 0x00000001030b7836 */ /* 0x000fca0000000000 */
[----:B------:R-:W-:-:S13]  /*2240*/  ISETP.GE.AND P0, PT, R11, R12, PT ;  /* 0x0000000c0b00720c */ /* 0x000fda0003f06270 */
[----:B------:R-:W-:Y:S05]  /*2250*/  @!P0 BRA `(.L_x_16) ;  /* 0xfffffffc00a48947 */ /* 0x000fea000383ffff */
[----:B------:R-:W-:Y:S05]  /*2260*/  BSYNC.RECONVERGENT B0 ;  /* 0x0000000000007941 */ /* 0x000fea0003800200 */
.L_x_13:
[----:B------:R-:W-:-:S04]  /*2270*/  IMAD R11, R16, 0x21, R3 ;  /* 0x00000021100b7824 */ /* 0x000fc800078e0203 */
[----:B------:R-:W-:-:S06]  /*2280*/  IMAD.WIDE R6, R11, 0x8, R6 ;  /* 0x000000080b067825 */ /* 0x000fcc00078e0206 */
[----:B------:R-:W2:Y:S01]  /*2290*/  LDG.E.64 R6, desc[UR36][R6.64] ;  /* 0x0000002406067981 */ /* 0x000ea2000c1e1b00 */
[----:B------:R-:W-:Y:S02]  /*22a0*/  IMAD.MOV.U32 R28, RZ, RZ, R8 ;  /* 0x000000ffff1c7224 */ /* 0x000fe400078e0008 */
[----:B------:R-:W-:Y:S02]  /*22b0*/  IMAD.MOV.U32 R30, RZ, RZ, R0 ;  /* 0x000000ffff1e7224 */ /* 0x000fe400078e0000 */
[----:B------:R-:W-:Y:S01]  /*22c0*/  IMAD.MOV.U32 R31, RZ, RZ, R9 ;  /* 0x000000ffff1f7224 */ /* 0x000fe200078e0009 */
[----:B--2---:R-:W-:-:S14]  /*22d0*/  DSETP.GTU.AND P0, PT, R4, R6, PT ;  /* 0x000000060400722a */ /* 0x004fdc0003f0c000 */
[----:B------:R-:W-:Y:S05]  /*22e0*/  @!P0 BRA `(.L_x_17) ;  /* 0x0000000800708947 */ /* 0x000fea0003800000 */
[----:B------:R-:W-:Y:S01]  /*22f0*/  DSETP.GEU.AND P0, PT, R6, R4, PT ;  /* 0x000000040600722a */ /* 0x000fe20003f0e000 */
[----:B------:R-:W-:Y:S01]  /*2300*/  IMAD.MOV.U32 R28, RZ, RZ, R8 ;  /* 0x000000ffff1c7224 */ /* 0x000fe200078e0008 */
[----:B------:R-:W-:Y:S01]  /*2310*/  MOV R30, R0 ;  /* 0x00000000001e7202 */ /* 0x000fe20000000f00 */
[----:B------:R-:W-:Y:S02]  /*2320*/  IMAD.MOV.U32 R31, RZ, RZ, R9 ;  /* 0x000000ffff1f7224 */ /* 0x000fe400078e0009 */
[----:B------:R-:W-:-:S09]  /*2330*/  IMAD.MOV.U32 R3, RZ, RZ, R12 ;  /* 0x000000ffff037224 */ /* 0x000fd200078e000c */
[----:B------:R-:W-:Y:S05]  /*2340*/  @!P0 BRA `(.L_x_17) ;  /* 0x0000000800588947 */ /* 0x000fea0003800000 */
[----:B------:R-:W-:Y:S05]  /*2350*/  BRA `(.L_x_18) ;  /* 0x0000001000247947 */ /* 0x000fea0003800000 */
.L_x_12:
[----:B------:R-:W-:-:S04]  /*2360*/  ISETP.GT.U32.AND P0, PT, R37, -0xb5, PT ;  /* 0xffffff4b2500780c */ /* 0x000fc80003f04070 */
[----:B------:R-:W-:-:S13]  /*2370*/  ISETP.NE.OR P1, PT, R16, 0x1, P0 ;  /* 0x000000011000780c */ /* 0x000fda0000725670 */
[----:B------:R-:W-:Y:S05]  /*2380*/  @P1 BRA `(.L_x_19) ;  /* 0x0000000400401947 */ /* 0x000fea0003800000 */
[----:B------:R-:W-:Y:S01]  /*2390*/  SHF.R.U32.HI R0, RZ, 0x2, R31 ;  /* 0x00000002ff007819 */ /* 0x000fe2000001161f */
[----:B------:R-:W-:Y:S01]  /*23a0*/  IMAD.SHL.U32 R4, R29, 0x10, RZ ;  /* 0x000000101d047824 */ /* 0x000fe200078e00ff */
[----:B------:R-:W-:Y:S01]  /*23b0*/  SHF.R.U32.HI R5, RZ, 0x2, R30 ;  /* 0x00000002ff057819 */ /* 0x000fe2000001161e */
[----:B------:R-:W-:Y:S01]  /*23c0*/  BSSY.RECONVERGENT B0, `(.L_x_20) ;  /* 0x0000041000007945 */ /* 0x000fe20003800200 */
[----:B------:R-:W-:Y:S02]  /*23d0*/  LOP3.LUT R0, R0, R31, RZ, 0x3c, !PT ;  /* 0x0000001f00007212 */ /* 0x000fe400078e3cff */
[----:B------:R-:W-:Y:S02]  /*23e0*/  LOP3.LUT R7, R5, R30, RZ, 0x3c, !PT ;  /* 0x0000001e05077212 */ /* 0x000fe400078e3cff */
[----:B------:R-:W-:Y:S01]  /*23f0*/  SHF.R.U32.HI R5, RZ, 0x2, R28 ;  /* 0x00000002ff057819 */ /* 0x000fe2000001161c */
[----:B------:R-:W-:-:S03]  /*2400*/  IMAD.SHL.U32 R3, R0, 0x2, RZ ;  /* 0x0000000200037824 */ /* 0x000fc600078e00ff */
[----:B------:R-:W-:Y:S02]  /*2410*/  LOP3.LUT R5, R5, R28, RZ, 0x3c, !PT ;  /* 0x0000001c05057212 */ /* 0x000fe400078e3cff */
[----:B------:R-:W-:Y:S02]  /*2420*/  LOP3.LUT R3, R29, R4, R3, 0x96, !PT ;  /* 0x000000041d037212 */ /* 0x000fe400078e9603 */
[----:B------:R-:W-:Y:S02]  /*2430*/  SHF.R.U32.HI R4, RZ, 0x2, R27 ;  /* 0x00000002ff047819 */ /* 0x000fe4000001161b */
[----:B------:R-:W-:Y:S01]  /*2440*/  LOP3.LUT R30, R3, R0, RZ, 0x3c, !PT ;  /* 0x00000000031e7212 */ /* 0x000fe200078e3cff */
[----:B------:R-:W-:Y:S01]  /*2450*/  IMAD.SHL.U32 R3, R7, 0x2, RZ ;  /* 0x0000000207037824 */ /* 0x000fe200078e00ff */
[----:B------:R-:W-:Y:S02]  /*2460*/  LOP3.LUT R6, R4, R27, RZ, 0x3c, !PT ;  /* 0x0000001b04067212 */ /* 0x000fe400078e3cff */
[----:B------:R-:W-:-:S02]  /*2470*/  SHF.L.U32 R0, R30, 0x4, RZ ;  /* 0x000000041e007819 */ /* 0x000fc400000006ff */
[----:B------:R-:W-:Y:S02]  /*2480*/  IADD3 R13, PT, PT, R32, 0x587c5, R30 ;  /* 0x000587c5200d7810 */ /* 0x000fe40007ffe01e */
[----:B------:R-:W-:-:S04]  /*2490*/  LOP3.LUT R3, R7, R3, R0, 0x96, !PT ;  /* 0x0000000307037212 */ /* 0x000fc800078e9600 */
[----:B------:R-:W-:Y:S01]  /*24a0*/  LOP3.LUT R28, R3, R30, RZ, 0x3c, !PT ;  /* 0x0000001e031c7212 */ /* 0x000fe200078e3cff */
[----:B------:R-:W-:-:S03]  /*24b0*/  IMAD.SHL.U32 R3, R5, 0x2, RZ ;  /* 0x0000000205037824 */ /* 0x000fc600078e00ff */
[----:B------:R-:W-:Y:S01]  /*24c0*/  IADD3 R4, PT, PT, R32, 0xb0f8a, R28 ;  /* 0x000b0f8a20047810 */ /* 0x000fe20007ffe01c */
[----:B------:R-:W-:-:S05]  /*24d0*/  IMAD.SHL.U32 R0, R28, 0x10, RZ ;  /* 0x000000101c007824 */ /* 0x000fca00078e00ff */
[----:B------:R-:W-:Y:S01]  /*24e0*/  LOP3.LUT R3, R5, R3, R0, 0x96, !PT ;  /* 0x0000000305037212 */ /* 0x000fe200078e9600 */
[----:B------:R-:W-:-:S03]  /*24f0*/  IMAD.WIDE.U32 R4, R4, 0x200000, RZ ;  /* 0x0020000004047825 */ /* 0x000fc600078e00ff */
[----:B------:R-:W-:Y:S01]  /*2500*/  LOP3.LUT R27, R3, R28, RZ, 0x3c, !PT ;  /* 0x0000001c031b7212 */ /* 0x000fe200078e3cff */
[----:B------:R-:W-:Y:S01]  /*2510*/  IMAD.SHL.U32 R0, R6, 0x2, RZ ;  /* 0x0000000206007824 */ /* 0x000fe200078e00ff */
[----:B------:R-:W-:Y:S01]  /*2520*/  LOP3.LUT R12, R4, R13, RZ, 0x3c, !PT ;  /* 0x0000000d040c7212 */ /* 0x000fe200078e3cff */
[----:B------:R-:W-:Y:S01]  /*2530*/  IMAD.MOV.U32 R4, RZ, RZ, 0x0 ;  /* 0x00000000ff047424 */ /* 0x000fe200078e00ff */
[----:B------:R-:W-:Y:S01]  /*2540*/  MOV R13, R5 ;  /* 0x00000005000d7202 */ /* 0x000fe20000000f00 */
[----:B------:R-:W-:Y:S02]  /*2550*/  IMAD.SHL.U32 R3, R27, 0x10, RZ ;  /* 0x000000101b037824 */ /* 0x000fe400078e00ff */
[----:B------:R-:W-:-:S03]  /*2560*/  IMAD.MOV.U32 R5, RZ, RZ, 0x3ca00000 ;  /* 0x3ca00000ff057424 */ /* 0x000fc600078e00ff */
[----:B------:R-:W-:Y:S02]  /*2570*/  LOP3.LUT R0, R6, R0, R3, 0x96, !PT ;  /* 0x0000000006007212 */ /* 0x000fe400078e9603 */
[----:B------:R-:W0:Y:S01]  /*2580*/  I2F.F64.U64 R6, R12 ;  /* 0x0000000c00067312 */ /* 0x000e220000301800 */
[C---:B------:R-:W-:Y:S01]  /*2590*/  IADD3 R3, PT, PT, R32.reuse, 0x10974f, R27 ;  /* 0x0010974f20037810 */ /* 0x040fe20007ffe01b */
[----:B------:R-:W-:Y:S01]  /*25a0*/  VIADD R32, R32, 0x161f14 ;  /* 0x00161f1420207836 */ /* 0x000fe20000000000 */
[----:B------:R-:W-:Y:S01]  /*25b0*/  LOP3.LUT R29, R0, R27, RZ, 0x3c, !PT ;  /* 0x0000001b001d7212 */ /* 0x000fe200078e3cff */
[----:B------:R-:W-:-:S04]  /*25c0*/  IMAD.MOV.U32 R0, RZ, RZ, 0x20 ;  /* 0x00000020ff007424 */ /* 0x000fc800078e00ff */
[----:B------:R-:W-:-:S04]  /*25d0*/  IMAD.IADD R10, R29, 0x1, R32 ;  /* 0x000000011d0a7824 */ /* 0x000fc800078e0220 */
[----:B------:R-:W-:Y:S01]  /*25e0*/  IMAD.WIDE.U32 R10, R10, 0x200000, RZ ;  /* 0x002000000a0a7825 */ /* 0x000fe200078e00ff */
[----:B0-----:R-:W-:Y:S02]  /*25f0*/  DFMA R6, R6, R4, 5.5511151231257827021e-17 ;  /* 0x3c9000000606742b */ /* 0x001fe40000000004 */
[----:B------:R-:W-:Y:S01]  /*2600*/  LOP3.LUT R10, R10, R3, RZ, 0x3c, !PT ;  /* 0x000000030a0a7212 */ /* 0x000fe200078e3cff */
[----:B------:R-:W-:-:S05]  /*2610*/  IMAD.MOV.U32 R3, RZ, RZ, RZ ;  /* 0x000000ffff037224 */ /* 0x000fca00078e00ff */
[----:B------:R-:W-:Y:S01]  /*2620*/  DMUL R6, R6, 179 ;  /* 0x4066600006067828 */ /* 0x000fe20000000000 */
[----:B------:R-:W0:Y:S08]  /*2630*/  I2F.F64.U64 R10, R10 ;  /* 0x0000000a000a7312 */ /* 0x000e300000301800 */
[----:B------:R1:W2:Y:S01]  /*2640*/  F2I.F64.CEIL R14, R6 ;  /* 0x00000006000e7311 */ /* 0x0002a20000309100 */
[----:B0-----:R-:W-:-:S11]  /*2650*/  DFMA R4, R10, R4, 5.5511151231257827021e-17 ;  /* 0x3c9000000a04742b */ /* 0x001fd60000000004 */
.L_x_23:
[----:B-1----:R-:W0:Y:S01]  /*2660*/  LDC.64 R6, c[0x0][0x3e0] ;  /* 0x0000f800ff067b82 */ /* 0x002e220000000a00 */
[----:B------:R-:W-:-:S04]  /*2670*/  IADD3 R9, PT, PT, -R3, R0, RZ ;  /* 0x0000000003097210 */ /* 0x000fc80007ffe1ff */
[----:B------:R-:W-:-:S04]  /*2680*/  LEA.HI R10, R9, R9, RZ, 0x1 ;  /* 0x00000009090a7211 */ /* 0x000fc800078f08ff */
[----:B------:R-:W-:-:S05]  /*2690*/  LEA.HI.SX32 R13, R10, R3, 0x1f ;  /* 0x000000030a0d7211 */ /* 0x000fca00078ffaff */
[----:B--2---:R-:W-:-:S04]  /*26a0*/  IMAD R11, R14, 0x21, R13 ;  /* 0x000000210e0b7824 */ /* 0x004fc800078e020d */
        /* <DEDUP_REMOVED lines=8> */
[----:B------:R-:W-:Y:S02]  /*2730*/  IMAD.MOV.U32 R9, RZ, RZ, R3 ;  /* 0x000000ffff097224 */ /* 0x000fe400078e0003 */
[----:B------:R-:W-:Y:S02]  /*2740*/  IMAD.MOV.U32 R0, RZ, RZ, R12 ;  /* 0x000000ffff007224 */ /* 0x000fe400078e000c */
[----:B------:R-:W-:-:S09]  /*2750*/  IMAD.MOV.U32 R3, RZ, RZ, R13 ;  /* 0x000000ffff037224 */ /* 0x000fd200078e000d */
[----:B------:R-:W-:Y:S01]  /*2760*/  @P1 DSETP.GT.AND P0, PT, R10, R4, PT ;  /* 0x000000040a00122a */ /* 0x000fe20003f04000 */
[----:B------:R-:W-:-:S05]  /*2770*/  @P1 MOV R3, R9 ;  /* 0x0000000900031202 */ /* 0x000fca0000000f00 */
[----:B------:R-:W-:-:S08]  /*2780*/  @P1 SEL R0, R13, R12, P0 ;  /* 0x0000000c0d001207 */ /* 0x000fd00000000000 */
.L_x_22:
[----:B------:R-:W-:Y:S05]  /*2790*/  BSYNC.RECONVERGENT B1 ;  /* 0x0000000000017941 */ /* 0x000fea0003800200 */
.L_x_21:
[----:B------:R-:W-:-:S05]  /*27a0*/  VIADD R9, R3, 0x1 ;  /* 0x0000000103097836 */ /* 0x000fca0000000000 */
[----:B------:R-:W-:-:S13]  /*27b0*/  ISETP.GE.AND P0, PT, R9, R0, PT ;  /* 0x000000000900720c */ /* 0x000fda0003f06270 */
[----:B------:R-:W-:Y:S05]  /*27c0*/  @!P0 BRA `(.L_x_23) ;  /* 0xfffffffc00a48947 */ /* 0x000fea000383ffff */
[----:B------:R-:W-:Y:S05]  /*27d0*/  BSYNC.RECONVERGENT B0 ;  /* 0x0000000000007941 */ /* 0x000fea0003800200 */
.L_x_20:
[----:B------:R-:W-:-:S04]  /*27e0*/  IMAD R9, R14, 0x21, R3 ;  /* 0x000000210e097824 */ /* 0x000fc800078e0203 */
[----:B------:R-:W-:-:S06]  /*27f0*/  IMAD.WIDE R6, R9, 0x8, R6 ;  /* 0x0000000809067825 */ /* 0x000fcc00078e0206 */
[----:B------:R-:W2:Y:S01]  /*2800*/  LDG.E.64 R6, desc[UR36][R6.64] ;  /* 0x0000002406067981 */ /* 0x000ea2000c1e1b00 */
[----:B------:R-:W-:Y:S01]  /*2810*/  IMAD.MOV.U32 R31, RZ, RZ, R8 ;  /* 0x000000ffff1f7224 */ /* 0x000fe200078e0008 */
[----:B--2---:R-:W-:-:S14]  /*2820*/  DSETP.GTU.AND P0, PT, R4, R6, PT ;  /* 0x000000060400722a */ /* 0x004fdc0003f0c000 */
[----:B------:R-:W-:Y:S05]  /*2830*/  @!P0 BRA `(.L_x_17) ;  /* 0x00000004001c8947 */ /* 0x000fea0003800000 */
[----:B------:R-:W-:Y:S01]  /*2840*/  DSETP.GEU.AND P0, PT, R6, R4, PT ;  /* 0x000000040600722a */ /* 0x000fe20003f0e000 */
[----:B------:R-:W-:Y:S02]  /*2850*/  IMAD.MOV.U32 R31, RZ, RZ, R8 ;  /* 0x000000ffff1f7224 */ /* 0x000fe400078e0008 */
[----:B------:R-:W-:-:S11]  /*2860*/  IMAD.MOV.U32 R3, RZ, RZ, R0 ;  /* 0x000000ffff037224 */ /* 0x000fd600078e0000 */
[----:B------:R-:W-:Y:S05]  /*2870*/  @!P0 BRA `(.L_x_17) ;  /* 0x00000004000c8947 */ /* 0x000fea0003800000 */
[----:B------:R-:W-:Y:S05]  /*2880*/  BRA `(.L_x_18) ;  /* 0x0000000800d87947 */ /* 0x000fea0003800000 */
.L_x_19:
[----:B------:R-:W-:-:S13]  /*2890*/  ISETP.LT.OR P0, PT, R16, 0x2, P0 ;  /* 0x000000021000780c */ /* 0x000fda0000701670 */
[----:B------:R-:W-:Y:S05]  /*28a0*/  @P0 BRA `(.L_x_24) ;  /* 0x0000000800500947 */ /* 0x000fea0003800000 */
[----:B------:R-:W-:Y:S01]  /*28b0*/  SHF.R.U32.HI R4, RZ, 0x2, R31 ;  /* 0x00000002ff047819 */ /* 0x000fe2000001161f */
[----:B------:R-:W-:Y:S01]  /*28c0*/  IMAD.SHL.U32 R6, R29, 0x10, RZ ;  /* 0x000000101d067824 */ /* 0x000fe200078e00ff */
[----:B------:R-:W-:Y:S01]  /*28d0*/  SHF.R.U32.HI R5, RZ, 0x2, R30 ;  /* 0x00000002ff057819 */ /* 0x000fe2000001161e */
[----:B------:R-:W-:Y:S01]  /*28e0*/  IMAD.MOV.U32 R11, RZ, RZ, 0x3ca00000 ;  /* 0x3ca00000ff0b7424 */ /* 0x000fe200078e00ff */
[----:B------:R-:W-:Y:S01]  /*28f0*/  LOP3.LUT R4, R4, R31, RZ, 0x3c, !PT ;  /* 0x0000001f04047212 */ /* 0x000fe200078e3cff */
[----:B------:R-:W-:Y:S01]  /*2900*/  BSSY.RECONVERGENT B0, `(.L_x_25) ;  /* 0x000002c000007945 */ /* 0x000fe20003800200 */
[----:B------:R-:W-:Y:S01]  /*2910*/  LOP3.LUT R5, R5, R30, RZ, 0x3c, !PT ;  /* 0x0000001e05057212 */ /* 0x000fe200078e3cff */
[----:B------:R-:W-:Y:S01]  /*2920*/  IMAD R16, R16, 0xb4, R35 ;  /* 0x000000b410107824 */ /* 0x000fe200078e0223 */
[----:B------:R-:W-:Y:S01]  /*2930*/  SHF.L.U32 R3, R4, 0x1, RZ ;  /* 0x0000000104037819 */ /* 0x000fe200000006ff */
[----:B------:R-:W-:Y:S01]  /*2940*/  IMAD.MOV.U32 R12, RZ, RZ, 0x20 ;  /* 0x00000020ff0c7424 */ /* 0x000fe200078e00ff */
[----:B------:R-:W-:-:S02]  /*2950*/  MOV R10, 0x0 ;  /* 0x00000000000a7802 */ /* 0x000fc40000000f00 */
        /* <DEDUP_REMOVED lines=8> */
[----:B------:R-:W-:-:S05]  /*29e0*/  LOP3.LUT R29, R4, R27, RZ, 0x3c, !PT ;  /* 0x0000001b041d7212 */ /* 0x000fca00078e3cff */
[----:B------:R-:W-:-:S04]  /*29f0*/  IMAD.IADD R4, R29, 0x1, R32 ;  /* 0x000000011d047824 */ /* 0x000fc800078e0220 */
[----:B------:R-:W-:-:S03]  /*2a00*/  IMAD.WIDE.U32 R4, R4, 0x200000, RZ ;  /* 0x0020000004047825 */ /* 0x000fc600078e00ff */
[----:B------:R-:W-:Y:S01]  /*2a10*/  LOP3.LUT R6, R4, R7, RZ, 0x3c, !PT ;  /* 0x0000000704067212 */ /* 0x000fe200078e3cff */
[----:B------:R-:W-:-:S04]  /*2a20*/  IMAD.MOV.U32 R7, RZ, RZ, R5 ;  /* 0x000000ffff077224 */ /* 0x000fc800078e0005 */
[----:B------:R-:W0:Y:S02]  /*2a30*/  I2F.F64.U64 R4, R6 ;  /* 0x0000000600047312 */ /* 0x000e240000301800 */
[----:B0-----:R-:W-:-:S11]  /*2a40*/  DFMA R4, R4, R10, 5.5511151231257827021e-17 ;  /* 0x3c9000000404742b */ /* 0x001fd6000000000a */
.L_x_28:
[----:B------:R-:W0:Y:S01]  /*2a50*/  LDC.64 R6, c[0x0][0x3e0] ;  /* 0x0000f800ff067b82 */ /* 0x000e220000000a00 */
[----:B------:R-:W-:-:S05]  /*2a60*/  IMAD.IADD R10, R12, 0x1, -R3 ;  /* 0x000000010c0a7824 */ /* 0x000fca00078e0a03 */
[----:B------:R-:W-:-:S04]  /*2a70*/  LEA.HI R10, R10, R10, RZ, 0x1 ;  /* 0x0000000a0a0a7211 */ /* 0x000fc800078f08ff */
[----:B------:R-:W-:-:S05]  /*2a80*/  LEA.HI.SX32 R14, R10, R3, 0x1f ;  /* 0x000000030a0e7211 */ /* 0x000fca00078ffaff */
[----:B------:R-:W-:-:S04]  /*2a90*/  IMAD R11, R16, 0x21, R14 ;  /* 0x00000021100b7824 */ /* 0x000fc800078e020e */
[----:B0-----:R-:W-:-:S06]  /*2aa0*/  IMAD.WIDE R10, R11, 0x8, R6 ;  /* 0x000000080b0a7825 */ /* 0x001fcc00078e0206 */
[----:B------:R-:W2:Y:S01]  /*2ab0*/  LDG.E.64 R10, desc[UR36][R10.64] ;  /* 0x000000240a0a7981 */ /* 0x000ea2000c1e1b00 */
[----:B------:R-:W-:Y:S01]  /*2ac0*/  BSSY.RECONVERGENT B1, `(.L_x_26) ;  /* 0x000000c000017945 */ /* 0x000fe20003800200 */
[----:B------:R-:W-:Y:S01]  /*2ad0*/  IMAD.MOV.U32 R13, RZ, RZ, R12 ;  /* 0x000000ffff0d7224 */ /* 0x000fe200078e000c */
[----:B------:R-:W-:Y:S01]  /*2ae0*/  MOV R12, R14 ;  /* 0x0000000e000c7202 */ /* 0x000fe20000000f00 */
[----:B--2---:R-:W-:-:S14]  /*2af0*/  DSETP.NEU.AND P0, PT, R10, R4, PT ;  /* 0x000000040a00722a */ /* 0x004fdc0003f0d000 */
[----:B------:R-:W-:Y:S05]  /*2b00*/  @!P0 BRA `(.L_x_27) ;  /* 0x00000000001c8947 */ /* 0x000fea0003800000 */
[----:B------:R-:W-:Y:S01]  /*2b10*/  DSETP.GEU.AND P1, PT, R10, R4, PT ;  /* 0x000000040a00722a */ /* 0x000fe20003f2e000 */
[----:B------:R-:W-:-:S13]  /*2b20*/  IMAD.MOV.U32 R12, RZ, RZ, R13 ;  /* 0x000000ffff0c7224 */ /* 0x000fda00078e000d */
[----:B------:R-:W-:Y:S01]  /*2b30*/  @P1 DSETP.GT.AND P0, PT, R10, R4, PT ;  /* 0x000000040a00122a */ /* 0x000fe20003f04000 */
[----:B------:R-:W-:Y:S02]  /*2b40*/  IMAD.MOV.U32 R10, RZ, RZ, R3 ;  /* 0x000000ffff0a7224 */ /* 0x000fe400078e0003 */
[----:B------:R-:W-:-:S03]  /*2b50*/  IMAD.MOV.U32 R3, RZ, RZ, R14 ;  /* 0x000000ffff037224 */ /* 0x000fc600078e000e */
[----:B------:R-:W-:Y:S01]  /*2b60*/  @P1 SEL R12, R14, R13, P0 ;  /* 0x0000000d0e0c1207 */ /* 0x000fe20000000000 */
[----:B------:R-:W-:-:S07]  /*2b70*/  @P1 IMAD.MOV.U32 R3, RZ, RZ, R10 ;  /* 0x000000ffff031224 */ /* 0x000fce00078e000a */
.L_x_27:
[----:B------:R-:W-:Y:S05]  /*2b80*/  BSYNC.RECONVERGENT B1 ;  /* 0x0000000000017941 */ /* 0x000fea0003800200 */
.L_x_26:
[----:B------:R-:W-:-:S05]  /*2b90*/  VIADD R11, R3, 0x1 ;  /* 0x00000001030b7836 */ /* 0x000fca0000000000 */
[----:B------:R-:W-:-:S13]  /*2ba0*/  ISETP.GE.AND P0, PT, R11, R12, PT ;  /* 0x0000000c0b00720c */ /* 0x000fda0003f06270 */
[----:B------:R-:W-:Y:S05]  /*2bb0*/  @!P0 BRA `(.L_x_28) ;  /* 0xfffffffc00a48947 */ /* 0x000fea000383ffff */
[----:B------:R-:W-:Y:S05]  /*2bc0*/  BSYNC.RECONVERGENT B0 ;  /* 0x0000000000007941 */ /* 0x000fea0003800200 */
.L_x_25:
[----:B------:R-:W-:-:S04]  /*2bd0*/  IMAD R11, R16, 0x21, R3 ;  /* 0x00000021100b7824 */ /* 0x000fc800078e0203 */
[----:B------:R-:W-:-:S06]  /*2be0*/  IMAD.WIDE R6, R11, 0x8, R6 ;  /* 0x000000080b067825 */ /* 0x000fcc00078e0206 */
[----:B------:R-:W2:Y:S01]  /*2bf0*/  LDG.E.64 R6, desc[UR36][R6.64] ;  /* 0x0000002406067981 */ /* 0x000ea2000c1e1b00 */
[----:B------:R-:W-:Y:S01]  /*2c00*/  MOV R28, R8 ;  /* 0x00000008001c7202 */ /* 0x000fe20000000f00 */
[----:B------:R-:W-:Y:S02]  /*2c10*/  IMAD.MOV.U32 R30, RZ, RZ, R0 ;  /* 0x000000ffff1e7224 */ /* 0x000fe400078e0000 */
[----:B------:R-:W-:Y:S01]  /*2c20*/  IMAD.MOV.U32 R31, RZ, RZ, R9 ;  /* 0x000000ffff1f7224 */ /* 0x000fe200078e0009 */
[----:B--2---:R-:W-:-:S14]  /*2c30*/  DSETP.GTU.AND P0, PT, R4, R6, PT ;  /* 0x000000060400722a */ /* 0x004fdc0003f0c000 */
[----:B------:R-:W-:Y:S05]  /*2c40*/  @!P0 BRA `(.L_x_17) ;  /* 0x0000000000188947 */ /* 0x000fea0003800000 */
[----:B------:R-:W-:Y:S01]  /*2c50*/  DSETP.GEU.AND P0, PT, R6, R4, PT ;  /* 0x000000040600722a */ /* 0x000fe20003f0e000 */
[----:B------:R-:W-:Y:S02]  /*2c60*/  IMAD.MOV.U32 R28, RZ, RZ, R8 ;  /* 0x000000ffff1c7224 */ /* 0x000fe400078e0008 */
[----:B------:R-:W-:Y:S02]  /*2c70*/  IMAD.MOV.U32 R30, RZ, RZ, R0 ;  /* 0x000000ffff1e7224 */ /* 0x000fe400078e0000 */
[----:B------:R-:W-:-:S09]  /*2c80*/  IMAD.MOV.U32 R31, RZ, RZ, R9 ;  /* 0x000000ffff1f7224 */ /* 0x000fd200078e0009 */
[----:B------:R-:W-:Y:S05]  /*2c90*/  @P0 BRA `(.L_x_18) ;  /* 0x0000000400d40947 */ /* 0x000fea0003800000 */
[----:B------:R-:W-:-:S07]  /*2ca0*/  MOV R3, R12 ;  /* 0x0000000c00037202 */ /* 0x000fce0000000f00 */
.L_x_17:
[----:B------:R-:W-:Y:S01]  /*2cb0*/  ISETP.GE.AND P0, PT, R3, 0x1, PT ;  /* 0x000000010300780c */ /* 0x000fe20003f06270 */
[----:B------:R-:W-:-:S12]  /*2cc0*/  BSSY.RECONVERGENT B0, `(.L_x_29) ;  /* 0x0000051000007945 */ /* 0x000fd80003800200 */
[----:B------:R-:W-:Y:S05]  /*2cd0*/  @!P0 BRA `(.L_x_30) ;  /* 0x00000004003c8947 */ /* 0x000fea0003800000 */
[----:B------:R-:W-:-:S07]  /*2ce0*/  IMAD.MOV.U32 R0, RZ, RZ, RZ ;  /* 0x000000ffff007224 */ /* 0x000fce00078e00ff */
.L_x_37:
[----:B0-----:R-:W-:Y:S01]  /*2cf0*/  SHF.R.U32.HI R4, RZ, 0x2, R31 ;  /* 0x00000002ff047819 */ /* 0x001fe2000001161f */
[----:B------:R-:W-:Y:S01]  /*2d00*/  IMAD.SHL.U32 R6, R29, 0x10, RZ ;  /* 0x000000101d067824 */ /* 0x000fe200078e00ff */
[----:B------:R-:W-:Y:S01]  /*2d10*/  SHF.R.U32.HI R7, RZ, 0x2, R30 ;  /* 0x00000002ff077819 */ /* 0x000fe2000001161e */
[----:B------:R-:W-:Y:S01]  /*2d20*/  BSSY.RECONVERGENT B1, `(.L_x_31) ;  /* 0x0000032000017945 */ /* 0x000fe20003800200 */
[----:B------:R-:W-:Y:S01]  /*2d30*/  LOP3.LUT R4, R4, R31, RZ, 0x3c, !PT ;  /* 0x0000001f04047212 */ /* 0x000fe200078e3cff */
[----:B------:R-:W-:Y:S01]  /*2d40*/  IMAD.MOV.U32 R31, RZ, RZ, R28 ;  /* 0x000000ffff1f7224 */ /* 0x000fe200078e001c */
[----:B------:R-:W-:Y:S01]  /*2d50*/  LOP3.LUT R7, R7, R30, RZ, 0x3c, !PT ;  /* 0x0000001e07077212 */ /* 0x000fe200078e3cff */
[----:B------:R-:W-:Y:S01]  /*2d60*/  IMAD.MOV.U32 R30, RZ, RZ, R27 ;  /* 0x000000ffff1e7224 */ /* 0x000fe200078e001b */
[----:B------:R-:W-:Y:S01]  /*2d70*/  MOV R10, 0xbb7 ;  /* 0x00000bb7000a7802 */ /* 0x000fe20000000f00 */
[----:B------:R-:W-:Y:S02]  /*2d80*/  IMAD.SHL.U32 R5, R4, 0x2, RZ ;  /* 0x0000000204057824 */ /* 0x000fe400078e00ff */
[----:B------:R-:W-:-:S02]  /*2d90*/  IMAD.MOV.U32 R28, RZ, RZ, R29 ;  /* 0x000000ffff1c7224 */ /* 0x000fc400078e001d */
[----:B------:R-:W-:Y:S01]  /*2da0*/  IMAD.MOV.U32 R11, RZ, RZ, RZ ;  /* 0x000000ffff0b7224 */ /* 0x000fe200078e00ff */
[----:B------:R-:W-:Y:S01]  /*2db0*/  LOP3.LUT R5, R29, R6, R5, 0x96, !PT ;  /* 0x000000061d057212 */ /* 0x000fe200078e9605 */
[----:B------:R-:W-:-:S03]  /*2dc0*/  IMAD.MOV.U32 R6, RZ, RZ, 0x0 ;  /* 0x00000000ff067424 */ /* 0x000fc600078e00ff */
[----:B------:R-:W-:Y:S01]  /*2dd0*/  LOP3.LUT R13, R5, R4, RZ, 0x3c, !PT ;  /* 0x00000004050d7212 */ /* 0x000fe200078e3cff */
[----:B------:R-:W-:-:S03]  /*2de0*/  IMAD.SHL.U32 R5, R7, 0x2, RZ ;  /* 0x0000000207057824 */ /* 0x000fc600078e00ff */
[C-C-:B------:R-:W-:Y:S01]  /*2df0*/  IADD3 R9, PT, PT, R32.reuse, 0x587c5, R13.reuse ;  /* 0x000587c520097810 */ /* 0x140fe20007ffe00d */
[----:B------:R-:W-:Y:S01]  /*2e00*/  IMAD.SHL.U32 R4, R13, 0x10, RZ ;  /* 0x000000100d047824 */ /* 0x000fe200078e00ff */
[----:B------:R-:W-:Y:S01]  /*2e10*/  IADD3 R32, PT, PT, R32, 0xb0f8a, RZ ;  /* 0x000b0f8a20207810 */ /* 0x000fe20007ffe0ff */
[----:B------:R-:W-:-:S03]  /*2e20*/  IMAD.MOV.U32 R27, RZ, RZ, R13 ;  /* 0x000000ffff1b7224 */ /* 0x000fc600078e000d */
[----:B------:R-:W-:Y:S01]  /*2e30*/  LOP3.LUT R4, R7, R5, R4, 0x96, !PT ;  /* 0x0000000507047212 */ /* 0x000fe200078e9604 */
[----:B------:R-:W-:-:S03]  /*2e40*/  IMAD.MOV.U32 R7, RZ, RZ, 0x3ca00000 ;  /* 0x3ca00000ff077424 */ /* 0x000fc600078e00ff */
[----:B------:R-:W-:-:S05]  /*2e50*/  LOP3.LUT R15, R4, R13, RZ, 0x3c, !PT ;  /* 0x0000000d040f7212 */ /* 0x000fca00078e3cff */
[----:B------:R-:W-:Y:S02]  /*2e60*/  IMAD.IADD R4, R15, 0x1, R32 ;  /* 0x000000010f047824 */ /* 0x000fe400078e0220 */
[----:B------:R-:W-:Y:S02]  /*2e70*/  IMAD.MOV.U32 R29, RZ, RZ, R15 ;  /* 0x000000ffff1d7224 */ /* 0x000fe400078e000f */
[----:B------:R-:W-:-:S03]  /*2e80*/  IMAD.WIDE.U32 R4, R4, 0x200000, RZ ;  /* 0x0020000004047825 */ /* 0x000fc600078e00ff */
[----:B------:R-:W-:Y:S01]  /*2e90*/  LOP3.LUT R8, R4, R9, RZ, 0x3c, !PT ;  /* 0x0000000904087212 */ /* 0x000fe200078e3cff */
[----:B------:R-:W-:-:S04]  /*2ea0*/  IMAD.MOV.U32 R9, RZ, RZ, R5 ;  /* 0x000000ffff097224 */ /* 0x000fc800078e0005 */
[----:B------:R-:W0:Y:S02]  /*2eb0*/  I2F.F64.U64 R4, R8 ;  /* 0x0000000800047312 */ /* 0x000e240000301800 */
[----:B0-----:R-:W-:-:S11]  /*2ec0*/  DFMA R4, R4, R6, 5.5511151231257827021e-17 ;  /* 0x3c9000000404742b */ /* 0x001fd60000000006 */
.L_x_34:
        /* <DEDUP_REMOVED lines=19> */
.L_x_33:
[----:B------:R-:W-:Y:S05]  /*3000*/  BSYNC.RECONVERGENT B2 ;  /* 0x0000000000027941 */ /* 0x000fea0003800200 */
.L_x_32:
[----:B------:R-:W-:-:S05]  /*3010*/  VIADD R9, R11, 0x1 ;  /* 0x000000010b097836 */ /* 0x000fca0000000000 */
[----:B------:R-:W-:-:S13]  /*3020*/  ISETP.GE.AND P0, PT, R9, R10, PT ;  /* 0x0000000a0900720c */ /* 0x000fda0003f06270 */
[----:B------:R-:W-:Y:S05]  /*3030*/  @!P0 BRA `(.L_x_34) ;  /* 0xfffffffc00a48947 */ /* 0x000fea000383ffff */
[----:B------:R-:W-:Y:S05]  /*3040*/  BSYNC.RECONVERGENT B1 ;  /* 0x0000000000017941 */ /* 0x000fea0003800200 */
.L_x_31:
[----:B------:R-:W-:-:S04]  /*3050*/  IMAD R9, R36, 0xbb8, R11 ;  /* 0x00000bb824097824 */ /* 0x000fc800078e020b */
[----:B------:R-:W-:-:S06]  /*3060*/  IMAD.WIDE R6, R9, 0x8, R6 ;  /* 0x0000000809067825 */ /* 0x000fcc00078e0206 */
[----:B------:R-:W2:Y:S01]  /*3070*/  LDG.E.64 R6, desc[UR36][R6.64] ;  /* 0x0000002406067981 */ /* 0x000ea2000c1e1b00 */
[----:B------:R-:W-:Y:S01]  /*3080*/  BSSY.RECONVERGENT B1, `(.L_x_35) ;  /* 0x0000006000017945 */ /* 0x000fe20003800200 */
[----:B--2---:R-:W-:-:S14]  /*3090*/  DSETP.GTU.AND P0, PT, R4, R6, PT ;  /* 0x000000060400722a */ /* 0x004fdc0003f0c000 */
[----:B------:R-:W-:Y:S05]  /*30a0*/  @!P0 BRA `(.L_x_36) ;  /* 0x00000000000c8947 */ /* 0x000fea0003800000 */
[----:B------:R-:W-:Y:S01]  /*30b0*/  DSETP.GEU.AND P0, PT, R6, R4, PT ;  /* 0x000000040600722a */ /* 0x000fe20003f0e000 */
[----:B------:R-:W-:-:S13]  /*30c0*/  IMAD.MOV.U32 R11, RZ, RZ, R10 ;  /* 0x000000ffff0b7224 */ /* 0x000fda00078e000a */
[----:B------:R-:W-:-:S07]  /*30d0*/  @P0 IMAD.MOV.U32 R11, RZ, RZ, -0x1 ;  /* 0xffffffffff0b0424 */ /* 0x000fce00078e00ff */
.L_x_36:
[----:B------:R-:W-:Y:S05]  /*30e0*/  BSYNC.RECONVERGENT B1 ;  /* 0x0000000000017941 */ /* 0x000fea0003800200 */
.L_x_35:
[----:B------:R-:W2:Y:S01]  /*30f0*/  LDG.E R8, desc[UR36][R22.64] ;  /* 0x0000002416087981 */ /* 0x000ea2000c1e1900 */
[----:B------:R-:W0:Y:S01]  /*3100*/  LDC.64 R4, c[0x0][0x3f0] ;  /* 0x0000fc00ff047b82 */ /* 0x000e220000000a00 */
[----:B------:R-:W1:Y:S01]  /*3110*/  LDCU.64 UR4, c[0x0][0x3c8] ;  /* 0x00007900ff0477ac */ /* 0x000e620008000a00 */
[----:B------:R-:W1:Y:S02]  /*3120*/  I2F.F64 R6, R11 ;  /* 0x0000000b00067312 */ /* 0x000e640000201c00 */
[----:B-1----:R-:W-:Y:S01]  /*3130*/  DADD R6, R6, UR4 ;  /* 0x0000000406067e29 */ /* 0x002fe20008000000 */
[----:B--2---:R-:W-:-:S04]  /*3140*/  IMAD R9, R33, 0x7d0, R8 ;  /* 0x000007d021097824 */ /* 0x004fc800078e0208 */
[----:B0-----:R-:W-:-:S05]  /*3150*/  IMAD.WIDE R4, R9, 0x8, R4 ;  /* 0x0000000809047825 */ /* 0x001fca00078e0204 */
[----:B------:R0:W-:Y:S04]  /*3160*/  STG.E.64 desc[UR36][R4.64], R6 ;  /* 0x0000000604007986 */ /* 0x0001e8000c101b24 */
[----:B------:R-:W2:Y:S01]  /*3170*/  LDG.E R8, desc[UR36][R22.64] ;  /* 0x0000002416087981 */ /* 0x000ea2000c1e1900 */
[----:B------:R-:W-:-:S05]  /*3180*/  VIADD R0, R0, 0x1 ;  /* 0x0000000100007836 */ /* 0x000fca0000000000 */
[----:B------:R-:W-:Y:S01]  /*3190*/  ISETP.NE.AND P0, PT, R0, R3, PT ;  /* 0x000000030000720c */ /* 0x000fe20003f05270 */
[----:B--2---:R-:W-:-:S05]  /*31a0*/  VIADD R9, R8, 0x1 ;  /* 0x0000000108097836 */ /* 0x004fca0000000000 */
[----:B------:R0:W-:Y:S07]  /*31b0*/  STG.E desc[UR36][R22.64], R9 ;  /* 0x0000000916007986 */ /* 0x0001ee000c101924 */
[----:B------:R-:W-:Y:S05]  /*31c0*/  @P0 BRA `(.L_x_37) ;  /* 0xfffffff800c80947 */ /* 0x000fea000383ffff */
.L_x_30:
[----:B------:R-:W-:Y:S05]  /*31d0*/  BSYNC.RECONVERGENT B0 ;  /* 0x0000000000007941 */ /* 0x000fea0003800200 */
.L_x_29:
[----:B------:R-:W-:Y:S05]  /*31e0*/  BRA `(.L_x_18) ;  /* 0x0000000000807947 */ /* 0x000fea0003800000 */
.L_x_24:
[----:B------:R-:W0:Y:S02]  /*31f0*/  LDC.64 R4, c[0x4][0x48] ;  /* 0x01001200ff047b82 */ /* 0x000e240000000a00 */
[----:B0-----:R-:W2:Y:S02]  /*3200*/  LDG.E.64 R8, desc[UR36][R4.64] ;  /* 0x0000002404087981 */ /* 0x001ea4000c1e1b00 */
[----:B--2---:R-:W-:-:S04]  /*3210*/  IADD3 R6, P0, PT, R8, 0x1, RZ ;  /* 0x0000000108067810 */ /* 0x004fc80007f1e0ff */
[----:B------:R-:W-:Y:S02]  /*3220*/  IADD3.X R7, PT, PT, RZ, R9, RZ, P0, !PT ;  /* 0x00000009ff077210 */ /* 0x000fe400007fe4ff */
[----:B------:R-:W-:-:S03]  /*3230*/  ISETP.GT.U32.AND P0, PT, R8, 0x8, PT ;  /* 0x000000080800780c */ /* 0x000fc60003f04070 */
[----:B------:R0:W-:Y:S01]  /*3240*/  STG.E.64 desc[UR36][R4.64], R6 ;  /* 0x0000000604007986 */ /* 0x0001e2000c101b24 */
[----:B------:R-:W-:-:S13]  /*3250*/  ISETP.GT.AND.EX P0, PT, R9, RZ, PT, P0 ;  /* 0x000000ff0900720c */ /* 0x000fda0003f04300 */
[----:B0-----:R-:W-:Y:S05]  /*3260*/  @P0 BRA `(.L_x_38) ;  /* 0x0000000000340947 */ /* 0x001fea0003800000 */
[----:B------:R-:W0:Y:S01]  /*3270*/  LDCU UR4, c[0x0][0x2f8] ;  /* 0x00005f00ff0477ac */ /* 0x000e220008000800 */
[----:B------:R-:W-:Y:S01]  /*3280*/  MOV R8, 0x0 ;  /* 0x0000000000087802 */ /* 0x000fe20000000f00 */
[----:B------:R-:W-:Y:S02]  /*3290*/  IMAD.MOV.U32 R6, RZ, RZ, R26 ;  /* 0x000000ffff067224 */ /* 0x000fe400078e001a */
[----:B------:R-:W-:-:S03]  /*32a0*/  IMAD.MOV.U32 R7, RZ, RZ, R2 ;  /* 0x000000ffff077224 */ /* 0x000fc600078e0002 */
[----:B------:R-:W1:Y:S01]  /*32b0*/  LDC.64 R8, c[0x4][R8] ;  /* 0x0100000008087b82 */ /* 0x000e620000000a00 */
[----:B0-----:R-:W-:Y:S01]  /*32c0*/  VIADD R0, R26, -UR4 ;  /* 0x800000041a007c36 */ /* 0x001fe20008000000 */
[----:B------:R-:W0:Y:S04]  /*32d0*/  LDCU.64 UR4, c[0x4][0x50] ;  /* 0x01000a00ff0477ac */ /* 0x000e280008000a00 */
[----:B------:R2:W-:Y:S01]  /*32e0*/  STL.64 [R0], R16 ;  /* 0x0000001000007387 */ /* 0x0005e20000100a00 */
[----:B0-----:R-:W-:Y:S02]  /*32f0*/  IMAD.U32 R4, RZ, RZ, UR4 ;  /* 0x00000004ff047e24 */ /* 0x001fe4000f8e00ff */
[----:B--2---:R-:W-:-:S07]  /*3300*/  IMAD.U32 R5, RZ, RZ, UR5 ;  /* 0x00000005ff057e24 */ /* 0x004fce000f8e00ff */
[----:B------:R-:W-:-:S07]  /*3310*/  LEPC R20, `(.L_x_39) ;  /* 0x000000001014794e */ /* 0x000fce0000000000 */
[----:B-1----:R-:W-:Y:S05]  /*3320*/  CALL.ABS.NOINC R8 ;  /* 0x0000000008007343 */ /* 0x002fea0003c00000 */
.L_x_39:
[----:B------:R-:W-:Y:S05]  /*3330*/  BRA `(.L_x_18) ;  /* 0x00000000002c7947 */ /* 0x000fea0003800000 */
.L_x_38:
[----:B------:R-:W-:-:S04]  /*3340*/  ISETP.NE.U32.AND P0, PT, R6, 0xa, PT ;  /* 0x0000000a0600780c */ /* 0x000fc80003f05070 */
[----:B------:R-:W-:-:S13]  /*3350*/  ISETP.NE.AND.EX P0, PT, R7, RZ, PT, P0 ;  /* 0x000000ff0700720c */ /* 0x000fda0003f05300 */
[----:B------:R-:W-:Y:S05]  /*3360*/  @P0 BRA `(.L_x_18) ;  /* 0x0000000000200947 */ /* 0x000fea0003800000 */
[----:B------:R-:W-:Y:S01]  /*3370*/  MOV R8, 0x0 ;  /* 0x0000000000087802 */ /* 0x000fe20000000f00 */
[----:B------:R-:W0:Y:S01]  /*3380*/  LDCU.64 UR4, c[0x4][0x58] ;  /* 0x01000b00ff0477ac */ /* 0x000e220008000a00 */
[----:B------:R-:W-:-:S04]  /*3390*/  CS2R R6, SRZ ;  /* 0x0000000000067805 */ /* 0x000fc8000001ff00 */
[----:B------:R-:W1:Y:S01]  /*33a0*/  LDC.64 R8, c[0x4][R8] ;  /* 0x0100000008087b82 */ /* 0x000e620000000a00 */
[----:B0-----:R-:W-:Y:S01]  /*33b0*/  MOV R4, UR4 ;  /* 0x0000000400047c02 */ /* 0x001fe20008000f00 */
[----:B------:R-:W-:-:S07]  /*33c0*/  IMAD.U32 R5, RZ, RZ, UR5 ;  /* 0x00000005ff057e24 */ /* 0x000fce000f8e00ff */
[----:B------:R-:W-:-:S07]  /*33d0*/  LEPC R20, `(.L_x_18) ;  /* 0x000000001014794e */ /* 0x000fce0000000000 */
[----:B-1----:R-:W-:Y:S05]  /*33e0*/  CALL.ABS.NOINC R8 ;  /* 0x0000000008007343 */ /* 0x002fea0003c00000 */
.L_x_18:
[----:B------:R-:W-:Y:S05]  /*33f0*/  BSYNC.RECONVERGENT B6 ;  /* 0x0000000000067941 */ /* 0x000fea0003800200 */
.L_x_11:
[----:B------:R-:W-:-:S13]  /*3400*/  ISETP.NE.AND P6, PT, R39, RZ, PT ;  /* 0x000000ff2700720c */ /* 0x000fda0003fc5270 */
[----:B------:R-:W-:Y:S05]  /*3410*/  @!P6 BRA `(.L_x_40) ;  /* 0xffffffe80084e947 */ /* 0x000fea000383ffff */
[----:B------:R-:W-:Y:S05]  /*3420*/  BSYNC.RECONVERGENT B7 ;  /* 0x0000000000077941 */ /* 0x000fea0003800200 */
.L_x_5:
[----:B------:R-:W0:Y:S01]  /*3430*/  LDCU.64 UR4, c[0x0][0x380] ;  /* 0x00007000ff0477ac */ /* 0x000e220008000a00 */
[----:B------:R-:W-:Y:S01]  /*3440*/  MOV R0, 0x3490 ;  /* 0x0000349000007802 */ /* 0x000fe20000000f00 */
[----:B0-----:R-:W-:-:S10]  /*3450*/  DADD R4, -RZ, |UR4| ;  /* 0x40000004ff047e29 */ /* 0x001fd40008000100 */
[----:B------:R-:W-:Y:S02]  /*3460*/  IMAD.MOV.U32 R10, RZ, RZ, R4 ;  /* 0x000000ffff0a7224 */ /* 0x000fe400078e0004 */
[----:B------:R-:W-:-:S07]  /*3470*/  IMAD.MOV.U32 R3, RZ, RZ, R5 ;  /* 0x000000ffff037224 */ /* 0x000fce00078e0005 */
[----:B------:R-:W-:Y:S05]  /*3480*/  CALL.REL.NOINC `($_Z13pmt_calculateddddPdS_S_dddiS_S_PiS_S0_i$__internal_accurate_pow) ;  /* 0x0000002c00307944 */ /* 0x000fea0003c00000 */
[----:B------:R-:W0:Y:S01]  /*3490*/  LDC.64 R10, c[0x0][0x380] ;  /* 0x0000e000ff0a7b82 */ /* 0x000e220000000a00 */
[----:B------:R-:W1:Y:S01]  /*34a0*/  LDCU UR4, c[0x0][0x384] ;  /* 0x00007080ff0477ac */ /* 0x000e620008000800 */
[----:B------:R-:W-:Y:S01]  /*34b0*/  DADD R6, -RZ, -R4 ;  /* 0x00000000ff067229 */ /* 0x000fe20000000904 */
[----:B-1----:R-:W-:Y:S01]  /*34c0*/  ISETP.LE.AND P1, PT, RZ, UR4, PT ;  /* 0x00000004ff007c0c */ /* 0x002fe2000bf23270 */
[----:B------:R-:W-:-:S08]  /*34d0*/  IMAD.U32 R0, RZ, RZ, UR4 ;  /* 0x00000004ff007e24 */ /* 0x000fd0000f8e00ff */
[----:B------:R-:W-:Y:S01]  /*34e0*/  FSEL R4, R6, R4, !P1 ;  /* 0x0000000406047208 */ /* 0x000fe20004800000 */
[C---:B0-----:R-:W-:Y:S01]  /*34f0*/  DADD R8, R10.reuse, 3 ;  /* 0x400800000a087429 */ /* 0x041fe20000000000 */
[----:B------:R-:W-:Y:S01]  /*3500*/  FSEL R5, R7, R5, !P1 ;  /* 0x0000000507057208 */ /* 0x000fe20004800000 */
[C---:B------:R-:W-:Y:S02]  /*3510*/  DSETP.NEU.AND P2, PT, R10.reuse, RZ, PT ;  /* 0x000000ff0a00722a */ /* 0x040fe40003f4d000 */
[----:B------:R-:W-:-:S06]  /*3520*/  DSETP.NEU.AND P3, PT, R10, 1, PT ;  /* 0x3ff000000a00742a */ /* 0x000fcc0003f6d000 */
[----:B------:R-:W-:-:S04]  /*3530*/  LOP3.LUT R8, R9, 0x7ff00000, RZ, 0xc0, !PT ;  /* 0x7ff0000009087812 */ /* 0x000fc800078ec0ff */
[----:B------:R-:W-:Y:S02]  /*3540*/  ISETP.NE.AND P0, PT, R8, 0x7ff00000, PT ;  /* 0x7ff000000800780c */ /* 0x000fe40003f05270 */
[----:B------:R-:W-:Y:S01]  /*3550*/  @!P2 IMAD.MOV.U32 R4, RZ, RZ, RZ ;  /* 0x000000ffff04a224 */ /* 0x000fe200078e00ff */
[----:B------:R-:W-:-:S10]  /*3560*/  @!P2 MOV R5, R0 ;  /* 0x000000000005a202 */ /* 0x000fd40000000f00 */
[----:B------:R-:W-:Y:S05]  /*3570*/  @P0 BRA `(.L_x_41) ;  /* 0x00000000001c0947 */ /* 0x000fea0003800000 */
[----:B------:R-:W-:-:S14]  /*3580*/  DSETP.NAN.AND P0, PT, R10, R10, PT ;  /* 0x0000000a0a00722a */ /* 0x000fdc0003f08000 */
[----:B------:R-:W-:Y:S01]  /*3590*/  @P0 DADD R4, R10, 3 ;  /* 0x400800000a040429 */ /* 0x000fe20000000000 */
[----:B------:R-:W-:Y:S10]  /*35a0*/  @P0 BRA `(.L_x_41) ;  /* 0x0000000000100947 */ /* 0x000ff40003800000 */
[----:B------:R-:W-:-:S14]  /*35b0*/  DSETP.NEU.AND P0, PT, |R10|, +INF , PT ;  /* 0x7ff000000a00742a */ /* 0x000fdc0003f0d200 */
[----:B------:R-:W-:Y:S02]  /*35c0*/  @!P0 IMAD.MOV.U32 R0, RZ, RZ, -0x100000 ;  /* 0xfff00000ff008424 */ /* 0x000fe400078e00ff */
[----:B------:R-:W-:-:S03]  /*35d0*/  @!P0 IMAD.MOV.U32 R4, RZ, RZ, RZ ;  /* 0x000000ffff048224 */ /* 0x000fc600078e00ff */
[----:B------:R-:W-:-:S07]  /*35e0*/  @!P0 SEL R5, R0, 0x7ff00000, !P1 ;  /* 0x7ff0000000058807 */ /* 0x000fce0004800000 */
.L_x_41:
[----:B------:R-:W-:Y:S01]  /*35f0*/  FSEL R6, R4, RZ, P3 ;  /* 0x000000ff04067208 */ /* 0x000fe20001800000 */
[----:B------:R-:W-:Y:S01]  /*3600*/  BSSY.RECONVERGENT B0, `(.L_x_42) ;  /* 0x0000021000007945 */ /* 0x000fe20003800200 */
[----:B------:R-:W-:Y:S01]  /*3610*/  FSEL R7, R5, 1.875, P3 ;  /* 0x3ff0000005077808 */ /* 0x000fe20001800000 */
[----:B------:R-:W-:-:S05]  /*3620*/  IMAD.MOV.U32 R8, RZ, RZ, 0x1 ;  /* 0x00000001ff087424 */ /* 0x000fca00078e00ff */
[----:B------:R-:W-:-:S14]  /*3630*/  DSETP.NEU.AND P0, PT, R6, RZ, PT ;  /* 0x000000ff0600722a */ /* 0x000fdc0003f0d000 */
[----:B------:R-:W-:Y:S05]  /*3640*/  @!P0 BRA `(.L_x_43) ;  /* 0x0000000000708947 */ /* 0x000fea0003800000 */
[----:B------:R-:W0:Y:S01]  /*3650*/  MUFU.RCP64H R5, 5600 ;  /* 0x40b5e00000057908 */ /* 0x000e220000001800 */
[----:B------:R-:W-:Y:S01]  /*3660*/  IMAD.MOV.U32 R8, RZ, RZ, 0x0 ;  /* 0x00000000ff087424 */ /* 0x000fe200078e00ff */
[----:B------:R-:W-:Y:S01]  /*3670*/  MOV R4, 0x1 ;  /* 0x0000000100047802 */ /* 0x000fe20000000f00 */
[----:B------:R-:W-:Y:S01]  /*3680*/  IMAD.MOV.U32 R9, RZ, RZ, 0x40b5e000 ;  /* 0x40b5e000ff097424 */ /* 0x000fe200078e00ff */
[----:B------:R-:W-:Y:S01]  /*3690*/  FSETP.GEU.AND P1, PT, |R7|, 6.5827683646048100446e-37, PT ;  /* 0x036000000700780b */ /* 0x000fe20003f2e200 */
[----:B------:R-:W-:Y:S04]  /*36a0*/  BSSY.RECONVERGENT B1, `(.L_x_44) ;  /* 0x0000014000017945 */ /* 0x000fe80003800200 */
[----:B0-----:R-:W-:-:S08]  /*36b0*/  DFMA R10, R4, -R8, 1 ;  /* 0x3ff00000040a742b */ /* 0x001fd00000000808 */
[----:B------:R-:W-:-:S08]  /*36c0*/  DFMA R10, R10, R10, R10 ;  /* 0x0000000a0a0a722b */ /* 0x000fd0000000000a */
[----:B------:R-:W-:-:S08]  /*36d0*/  DFMA R10, R4, R10, R4 ;  /* 0x0000000a040a722b */ /* 0x000fd00000000004 */
[----:B------:R-:W-:-:S08]  /*36e0*/  DFMA R8, R10, -R8, 1 ;  /* 0x3ff000000a08742b */ /* 0x000fd00000000808 */
[----:B------:R-:W-:-:S08]  /*36f0*/  DFMA R10, R10, R8, R10 ;  /* 0x000000080a0a722b */ /* 0x000fd0000000000a */
[----:B------:R-:W-:-:S08]  /*3700*/  DMUL R4, R10, R6 ;  /* 0x000000060a047228 */ /* 0x000fd00000000000 */
[----:B------:R-:W-:-:S08]  /*3710*/  DFMA R8, R4, -5600, R6 ;  /* 0xc0b5e0000408782b */ /* 0x000fd00000000006 */
[----:B------:R-:W-:-:S10]  /*3720*/  DFMA R4, R10, R8, R4 ;  /* 0x000000080a04722b */ /* 0x000fd40000000004 */
[----:B------:R-:W-:-:S05]  /*3730*/  FFMA R0, RZ, 5.68359375, R5 ;  /* 0x40b5e000ff007823 */ /* 0x000fca0000000005 */
[----:B------:R-:W-:-:S13]  /*3740*/  FSETP.GT.AND P0, PT, |R0|, 1.469367938527859385e-39, PT ;  /* 0x001000000000780b */ /* 0x000fda0003f04200 */
[----:B------:R-:W-:Y:S05]  /*3750*/  @P0 BRA P1, `(.L_x_45) ;  /* 0x0000000000200947 */ /* 0x000fea0000800000 */
[----:B------:R-:W-:Y:S01]  /*3760*/  IMAD.MOV.U32 R10, RZ, RZ, R6 ;  /* 0x000000ffff0a7224 */ /* 0x000fe200078e0006 */
[----:B------:R-:W-:Y:S01]  /*3770*/  MOV R0, 0x37c0 ;  /* 0x000037c000007802 */ /* 0x000fe20000000f00 */
[----:B------:R-:W-:Y:S02]  /*3780*/  IMAD.MOV.U32 R11, RZ, RZ, R7 ;  /* 0x000000ffff0b7224 */ /* 0x000fe400078e0007 */
[----:B------:R-:W-:Y:S02]  /*3790*/  IMAD.MOV.U32 R6, RZ, RZ, RZ ;  /* 0x000000ffff067224 */ /* 0x000fe400078e00ff */
[----:B------:R-:W-:-:S07]  /*37a0*/  IMAD.MOV.U32 R7, RZ, RZ, 0x40b5e000 ;  /* 0x40b5e000ff077424 */ /* 0x000fce00078e00ff */
[----:B------:R-:W-:Y:S05]  /*37b0*/  CALL.REL.NOINC `($__internal_0_$__cuda_sm20_div_rn_f64_full) ;  /* 0x0000002000e47944 */ /* 0x000fea0003c00000 */
[----:B------:R-:W-:Y:S01]  /*37c0*/  IMAD.MOV.U32 R4, RZ, RZ, R6 ;  /* 0x000000ffff047224 */ /* 0x000fe200078e0006 */
[----:B------:R-:W-:-:S07]  /*37d0*/  MOV R5, R7 ;  /* 0x0000000700057202 */ /* 0x000fce0000000f00 */
.L_x_45:
[----:B------:R-:W-:Y:S05]  /*37e0*/  BSYNC.RECONVERGENT B1 ;  /* 0x0000000000017941 */ /* 0x000fea0003800200 */
.L_x_44:
[----:B------:R-:W-:-:S06]  /*37f0*/  DMUL R4, R4, 100 ;  /* 0x4059000004047828 */ /* 0x000fcc0000000000 */
[----:B------:R0:W1:Y:S05]  /*3800*/  F2I.F64.CEIL R8, R4 ;  /* 0x0000000400087311 */ /* 0x00006a0000309100 */
.L_x_43:
[----:B------:R-:W-:Y:S05]  /*3810*/  BSYNC.RECONVERGENT B0 ;  /* 0x0000000000007941 */ /* 0x000fea0003800200 */
.L_x_42:
[----:B------:R-:W-:Y:S01]  /*3820*/  DSETP.NEU.AND P0, PT, R18, RZ, PT ;  /* 0x000000ff1200722a */ /* 0x000fe20003f0d000 */
[----:B------:R-:W-:Y:S01]  /*3830*/  BSSY.RECONVERGENT B0, `(.L_x_46) ;  /* 0x000001f000007945 */ /* 0x000fe20003800200 */
[----:B------:R-:W-:-:S12]  /*3840*/  IMAD.MOV.U32 R9, RZ, RZ, 0x1 ;  /* 0x00000001ff097424 */ /* 0x000fd800078e00ff */
[----:B------:R-:W-:Y:S05]  /*3850*/  @!P0 BRA `(.L_x_47) ;  /* 0x0000000000708947 */ /* 0x000fea0003800000 */
[----:B0-----:R-:W0:Y:S01]  /*3860*/  MUFU.RCP64H R5, 3.141765594482421875 ;  /* 0x4009225600057908 */ /* 0x001e220000001800 */
[----:B------:R-:W-:Y:S01]  /*3870*/  IMAD.MOV.U32 R6, RZ, RZ, -0x1e962fca ;  /* 0xe169d036ff067424 */ /* 0x000fe200078e00ff */
[----:B------:R-:W-:Y:S01]  /*3880*/  FSETP.GEU.AND P1, PT, |R19|, 6.5827683646048100446e-37, PT ;  /* 0x036000001300780b */ /* 0x000fe20003f2e200 */
[----:B------:R-:W-:Y:S01]  /*3890*/  IMAD.MOV.U32 R7, RZ, RZ, 0x40092256 ;  /* 0x40092256ff077424 */ /* 0x000fe200078e00ff */
[----:B------:R-:W-:Y:S01]  /*38a0*/  BSSY.RECONVERGENT B1, `(.L_x_48) ;  /* 0x0000015000017945 */ /* 0x000fe20003800200 */
[----:B------:R-:W-:-:S06]  /*38b0*/  IMAD.MOV.U32 R4, RZ, RZ, 0x1 ;  /* 0x00000001ff047424 */ /* 0x000fcc00078e00ff */
[----:B0-----:R-:W-:-:S08]  /*38c0*/  DFMA R10, R4, -R6, 1 ;  /* 0x3ff00000040a742b */ /* 0x001fd00000000806 */
[----:B------:R-:W-:-:S08]  /*38d0*/  DFMA R10, R10, R10, R10 ;  /* 0x0000000a0a0a722b */ /* 0x000fd0000000000a */
[----:B------:R-:W-:-:S08]  /*38e0*/  DFMA R10, R4, R10, R4 ;  /* 0x0000000a040a722b */ /* 0x000fd00000000004 */
[----:B------:R-:W-:-:S08]  /*38f0*/  DFMA R4, R10, -R6, 1 ;  /* 0x3ff000000a04742b */ /* 0x000fd00000000806 */
[----:B------:R-:W-:-:S08]  /*3900*/  DFMA R4, R10, R4, R10 ;  /* 0x000000040a04722b */ /* 0x000fd0000000000a */
[----:B------:R-:W-:-:S08]  /*3910*/  DMUL R10, R4, R18 ;  /* 0x00000012040a7228 */ /* 0x000fd00000000000 */
[----:B------:R-:W-:-:S08]  /*3920*/  DFMA R6, R10, -R6, R18 ;  /* 0x800000060a06722b */ /* 0x000fd00000000012 */
[----:B------:R-:W-:-:S10]  /*3930*/  DFMA R4, R4, R6, R10 ;  /* 0x000000060404722b */ /* 0x000fd4000000000a */
[----:B------:R-:W-:-:S05]  /*3940*/  FFMA R0, RZ, 2.1427206993103027344, R5 ;  /* 0x40092256ff007823 */ /* 0x000fca0000000005 */
[----:B------:R-:W-:-:S13]  /*3950*/  FSETP.GT.AND P0, PT, |R0|, 1.469367938527859385e-39, PT ;  /* 0x001000000000780b */ /* 0x000fda0003f04200 */
[----:B------:R-:W-:Y:S05]  /*3960*/  @P0 BRA P1, `(.L_x_49) ;  /* 0x0000000000200947 */ /* 0x000fea0000800000 */
[----:B------:R-:W-:Y:S01]  /*3970*/  IMAD.MOV.U32 R10, RZ, RZ, R18 ;  /* 0x000000ffff0a7224 */ /* 0x000fe200078e0012 */
[----:B------:R-:W-:Y:S01]  /*3980*/  MOV R11, R19 ;  /* 0x00000013000b7202 */ /* 0x000fe20000000f00 */
[----:B------:R-:W-:Y:S01]  /*3990*/  IMAD.MOV.U32 R6, RZ, RZ, -0x1e962fca ;  /* 0xe169d036ff067424 */ /* 0x000fe200078e00ff */
[----:B------:R-:W-:Y:S01]  /*39a0*/  MOV R0, 0x39d0 ;  /* 0x000039d000007802 */ /* 0x000fe20000000f00 */
[----:B------:R-:W-:-:S07]  /*39b0*/  IMAD.MOV.U32 R7, RZ, RZ, 0x40092256 ;  /* 0x40092256ff077424 */ /* 0x000fce00078e00ff */
[----:B-1----:R-:W-:Y:S05]  /*39c0*/  CALL.REL.NOINC `($__internal_0_$__cuda_sm20_div_rn_f64_full) ;  /* 0x0000002000607944 */ /* 0x002fea0003c00000 */
[----:B------:R-:W-:Y:S02]  /*39d0*/  IMAD.MOV.U32 R4, RZ, RZ, R6 ;  /* 0x000000ffff047224 */ /* 0x000fe400078e0006 */
[----:B------:R-:W-:-:S07]  /*39e0*/  IMAD.MOV.U32 R5, RZ, RZ, R7 ;  /* 0x000000ffff057224 */ /* 0x000fce00078e0007 */
.L_x_49:
[----:B------:R-:W-:Y:S05]  /*39f0*/  BSYNC.RECONVERGENT B1 ;  /* 0x0000000000017941 */ /* 0x000fea0003800200 */
.L_x_48:
[----:B------:R-:W-:-:S06]  /*3a00*/  DMUL R4, R4, 180 ;  /* 0x4066800004047828 */ /* 0x000fcc0000000000 */
[----:B------:R2:W3:Y:S05]  /*3a10*/  F2I.F64.CEIL R9, R4 ;  /* 0x0000000400097311 */ /* 0x0004ea0000309100 */
.L_x_47:
[----:B------:R-:W-:Y:S05]  /*3a20*/  BSYNC.RECONVERGENT B0 ;  /* 0x0000000000007941 */ /* 0x000fea0003800200 */
.L_x_46:
[----:B---3--:R-:W-:Y:S01]  /*3a30*/  VIADD R3, R9, 0xffffffff ;  /* 0xffffffff09037836 */ /* 0x008fe20000000000 */
[----:B-1----:R-:W-:Y:S01]  /*3a40*/  IADD3 R0, PT, PT, R8, -0x1, RZ ;  /* 0xffffffff08007810 */ /* 0x002fe20007ffe0ff */
[----:B------:R-:W-:Y:S03]  /*3a50*/  BSSY.RECONVERGENT B6, `(.L_x_50) ;  /* 0x00000dc000067945 */ /* 0x000fe60003800200 */
[----:B------:R-:W-:-:S04]  /*3a60*/  ISETP.GT.U32.AND P0, PT, R3, 0xb3, PT ;  /* 0x000000b30300780c */ /* 0x000fc80003f04070 */
[----:B------:R-:W-:-:S13]  /*3a70*/  ISETP.GT.U32.OR P0, PT, R0, 0x63, P0 ;  /* 0x000000630000780c */ /* 0x000fda0000704470 */
[----:B------:R-:W-:Y:S05]  /*3a80*/  @P0 BRA `(.L_x_51) ;  /* 0x0000000000fc0947 */ /* 0x000fea0003800000 */
[----:B------:R-:W-:Y:S01]  /*3a90*/  SHF.R.U32.HI R0, RZ, 0x2, R31 ;  /* 0x00000002ff007819 */ /* 0x000fe2000001161f */
[----:B------:R-:W-:Y:S01]  /*3aa0*/  IMAD.SHL.U32 R2, R29, 0x10, RZ ;  /* 0x000000101d027824 */ /* 0x000fe200078e00ff */
[----:B0-2---:R-:W-:Y:S01]  /*3ab0*/  SHF.R.U32.HI R5, RZ, 0x2, R30 ;  /* 0x00000002ff057819 */ /* 0x005fe2000001161e */
[----:B------:R-:W-:Y:S01]  /*3ac0*/  IMAD.MOV.U32 R12, RZ, RZ, 0x0 ;  /* 0x00000000ff0c7424 */ /* 0x000fe200078e00ff */
[----:B------:R-:W-:Y:S01]  /*3ad0*/  LOP3.LUT R0, R0, R31, RZ, 0x3c, !PT ;  /* 0x0000001f00007212 */ /* 0x000fe200078e3cff */
[----:B------:R-:W-:Y:S01]  /*3ae0*/  IMAD.MOV.U32 R13, RZ, RZ, 0x3ca00000 ;  /* 0x3ca00000ff0d7424 */ /* 0x000fe200078e00ff */
[----:B------:R-:W-:Y:S01]  /*3af0*/  LOP3.LUT R5, R5, R30, RZ, 0x3c, !PT ;  /* 0x0000001e05057212 */ /* 0x000fe200078e3cff */
[----:B------:R-:W-:Y:S01]  /*3b00*/  IMAD R8, R8, 0xb4, R9 ;  /* 0x000000b408087824 */ /* 0x000fe200078e0209 */
[----:B------:R-:W-:Y:S01]  /*3b10*/  BSSY.RECONVERGENT B0, `(.L_x_52) ;  /* 0x000002b000007945 */ /* 0x000fe20003800200 */
[----:B------:R-:W-:-:S05]  /*3b20*/  IMAD.SHL.U32 R3, R0, 0x2, RZ ;  /* 0x0000000200037824 */ /* 0x000fca00078e00ff */
[----:B------:R-:W-:Y:S01]  /*3b30*/  LOP3.LUT R3, R29, R2, R3, 0x96, !PT ;  /* 0x000000021d037212 */ /* 0x000fe200078e9603 */
[----:B------:R-:W-:-:S03]  /*3b40*/  IMAD.SHL.U32 R2, R5, 0x2, RZ ;  /* 0x0000000205027824 */ /* 0x000fc600078e00ff */
[----:B------:R-:W-:Y:S01]  /*3b50*/  LOP3.LUT R25, R3, R0, RZ, 0x3c, !PT ;  /* 0x0000000003197212 */ /* 0x000fe200078e3cff */
[----:B------:R-:W-:-:S03]  /*3b60*/  IMAD.MOV.U32 R3, RZ, RZ, 0x21 ;  /* 0x00000021ff037424 */ /* 0x000fc600078e00ff */
[----:B------:R-:W-:Y:S01]  /*3b70*/  IADD3 R11, PT, PT, R32, 0x587c5, R25 ;  /* 0x000587c5200b7810 */ /* 0x000fe20007ffe019 */
[----:B------:R-:W-:-:S05]  /*3b80*/  IMAD.SHL.U32 R0, R25, 0x10, RZ ;  /* 0x0000001019007824 */ /* 0x000fca00078e00ff */
[----:B------:R-:W-:Y:S01]  /*3b90*/  LOP3.LUT R0, R5, R2, R0, 0x96, !PT ;  /* 0x0000000205007212 */ /* 0x000fe200078e9600 */
[----:B------:R-:W-:-:S03]  /*3ba0*/  VIADD R2, R32, 0xb0f8a ;  /* 0x000b0f8a20027836 */ /* 0x000fc60000000000 */
[----:B------:R-:W-:-:S04]  /*3bb0*/  LOP3.LUT R31, R0, R25, RZ, 0x3c, !PT ;  /* 0x00000019001f7212 */ /* 0x000fc800078e3cff */
[----:B------:R-:W-:-:S05]  /*3bc0*/  IADD3 R4, PT, PT, R31, R2, RZ ;  /* 0x000000021f047210 */ /* 0x000fca0007ffe0ff */
[----:B------:R-:W-:-:S03]  /*3bd0*/  IMAD.WIDE.U32 R4, R4, 0x200000, RZ ;  /* 0x0020000004047825 */ /* 0x000fc600078e00ff */
[----:B------:R-:W-:Y:S01]  /*3be0*/  LOP3.LUT R10, R4, R11, RZ, 0x3c, !PT ;  /* 0x0000000b040a7212 */ /* 0x000fe200078e3cff */
[----:B------:R-:W-:Y:S02]  /*3bf0*/  IMAD.MOV.U32 R11, RZ, RZ, R5 ;  /* 0x000000ffff0b7224 */ /* 0x000fe400078e0005 */
[----:B------:R-:W0:Y:S02]  /*3c00*/  LDC.64 R4, c[0x0][0x3e0] ;  /* 0x0000f800ff047b82 */ /* 0x000e240000000a00 */
[----:B------:R-:W1:Y:S02]  /*3c10*/  I2F.F64.U64 R6, R10 ;  /* 0x0000000a00067312 */ /* 0x000e640000301800 */
[----:B-1----:R-:W-:Y:S01]  /*3c20*/  DFMA R6, R6, R12, 5.5511151231257827021e-17 ;  /* 0x3c9000000606742b */ /* 0x002fe2000000000c */
[----:B------:R-:W-:Y:S01]  /*3c30*/  IMAD R13, R8, R3, -0x1755 ;  /* 0xffffe8ab080d7424 */ /* 0x000fe200078e0203 */
[----:B------:R-:W-:Y:S01]  /*3c40*/  MOV R3, 0x20 ;  /* 0x0000002000037802 */ /* 0x000fe20000000f00 */
[----:B------:R-:W-:-:S08]  /*3c50*/  IMAD.MOV.U32 R8, RZ, RZ, RZ ;  /* 0x000000ffff087224 */ /* 0x000fd000078e00ff */
.L_x_55:
[----:B------:R-:W-:-:S05]  /*3c60*/  IMAD.IADD R0, R3, 0x1, -R8 ;  /* 0x0000000103007824 */ /* 0x000fca00078e0a08 */
[----:B------:R-:W-:-:S04]  /*3c70*/  LEA.HI R9, R0, R0, RZ, 0x1 ;  /* 0x0000000000097211 */ /* 0x000fc800078f08ff */
[----:B------:R-:W-:-:S05]  /*3c80*/  LEA.HI.SX32 R12, R9, R8, 0x1f ;  /* 0x00000008090c7211 */ /* 0x000fca00078ffaff */
[----:B------:R-:W-:-:S04]  /*3c90*/  IMAD.IADD R11, R13, 0x1, R12 ;  /* 0x000000010d0b7824 */ /* 0x000fc800078e020c */
        /* <DEDUP_REMOVED lines=8> */
[----:B------:R-:W-:Y:S01]  /*3d20*/  IMAD.MOV.U32 R0, RZ, RZ, R8 ;  /* 0x000000ffff007224 */ /* 0x000fe200078e0008 */
[----:B------:R-:W-:Y:S01]  /*3d30*/  MOV R3, R9 ;  /* 0x0000000900037202 */ /* 0x000fe20000000f00 */
[----:B------:R-:W-:-:S11]  /*3d40*/  IMAD.MOV.U32 R8, RZ, RZ, R12 ;  /* 0x000000ffff087224 */ /* 0x000fd600078e000c */
[----:B------:R-:W-:Y:S01]  /*3d50*/  @P1 DSETP.GT.AND P0, PT, R10, R6, PT ;  /* 0x000000060a00122a */ /* 0x000fe20003f04000 */
[----:B------:R-:W-:-:S05]  /*3d60*/  @P1 IMAD.MOV.U32 R8, RZ, RZ, R0 ;  /* 0x000000ffff081224 */ /* 0x000fca00078e0000 */
[----:B------:R-:W-:-:S08]  /*3d70*/  @P1 SEL R3, R12, R9, P0 ;  /* 0x000000090c031207 */ /* 0x000fd00000000000 */
.L_x_54:
[----:B------:R-:W-:Y:S05]  /*3d80*/  BSYNC.RECONVERGENT B1 ;  /* 0x0000000000017941 */ /* 0x000fea0003800200 */
.L_x_53:
[----:B------:R-:W-:-:S05]  /*3d90*/  VIADD R0, R8, 0x1 ;  /* 0x0000000108007836 */ /* 0x000fca0000000000 */
[----:B------:R-:W-:-:S13]  /*3da0*/  ISETP.GE.AND P0, PT, R0, R3, PT ;  /* 0x000000030000720c */ /* 0x000fda0003f06270 */
[----:B------:R-:W-:Y:S05]  /*3db0*/  @!P0 BRA `(.L_x_55) ;  /* 0xfffffffc00a88947 */ /* 0x000fea000383ffff */
[----:B------:R-:W-:Y:S05]  /*3dc0*/  BSYNC.RECONVERGENT B0 ;  /* 0x0000000000007941 */ /* 0x000fea0003800200 */
.L_x_52:
[----:B------:R-:W-:-:S04]  /*3dd0*/  IMAD.IADD R9, R13, 0x1, R8 ;  /* 0x000000010d097824 */ /* 0x000fc800078e0208 */
[----:B------:R-:W-:-:S06]  /*3de0*/  IMAD.WIDE R4, R9, 0x8, R4 ;  /* 0x0000000809047825 */ /* 0x000fcc00078e0204 */
[----:B------:R-:W2:Y:S01]  /*3df0*/  LDG.E.64 R4, desc[UR36][R4.64] ;  /* 0x0000002404047981 */ /* 0x000ea2000c1e1b00 */
[----:B------:R-:W-:Y:S01]  /*3e00*/  IMAD.MOV.U32 R9, RZ, RZ, R29 ;  /* 0x000000ffff097224 */ /* 0x000fe200078e001d */
[----:B--2---:R-:W-:-:S14]  /*3e10*/  DSETP.GTU.AND P0, PT, R6, R4, PT ;  /* 0x000000040600722a */ /* 0x004fdc0003f0c000 */
[----:B------:R-:W-:Y:S05]  /*3e20*/  @!P0 BRA `(.L_x_56) ;  /* 0x0000000800788947 */ /* 0x000fea0003800000 */
[----:B------:R-:W-:Y:S01]  /*3e30*/  DSETP.GEU.AND P0, PT, R4, R6, PT ;  /* 0x000000060400722a */ /* 0x000fe20003f0e000 */
[----:B------:R-:W-:Y:S01]  /*3e40*/  MOV R9, R29 ;  /* 0x0000001d00097202 */ /* 0x000fe20000000f00 */
[----:B------:R-:W-:-:S12]  /*3e50*/  IMAD.MOV.U32 R8, RZ, RZ, R3 ;  /* 0x000000ffff087224 */ /* 0x000fd800078e0003 */
[----:B------:R-:W-:Y:S05]  /*3e60*/  @!P0 BRA `(.L_x_56) ;  /* 0x0000000800688947 */ /* 0x000fea0003800000 */
[----:B------:R-:W-:Y:S05]  /*3e70*/  EXIT ;  /* 0x000000000000794d */ /* 0x000fea0003800000 */
.L_x_51:
[----:B------:R-:W-:-:S05]  /*3e80*/  VIADD R0, R9, 0xffffff4b ;  /* 0xffffff4b09007836 */ /* 0x000fca0000000000 */
[----:B------:R-:W-:-:S04]  /*3e90*/  ISETP.GT.U32.AND P0, PT, R0, -0xb5, PT ;  /* 0xffffff4b0000780c */ /* 0x000fc80003f04070 */
[----:B------:R-:W-:-:S13]  /*3ea0*/  ISETP.NE.OR P1, PT, R8, 0x1, P0 ;  /* 0x000000010800780c */ /* 0x000fda0000725670 */
        /* <DEDUP_REMOVED lines=8> */
[----:B------:R-:W-:Y:S01]  /*3f30*/  BSSY.RECONVERGENT B0, `(.L_x_58) ;  /* 0x000003e000007945 */ /* 0x000fe20003800200 */
[----:B------:R-:W-:Y:S01]  /*3f40*/  SHF.R.U32.HI R7, RZ, 0x2, R28 ;  /* 0x00000002ff077819 */ /* 0x000fe2000001161c */
[----:B------:R-:W-:Y:S01]  /*3f50*/  IMAD.SHL.U32 R3, R0, 0x2, RZ ;  /* 0x0000000200037824 */ /* 0x000fe200078e00ff */
[----:B------:R-:W-:Y:S01]  /*3f60*/  SHF.R.U32.HI R4, RZ, 0x2, R27 ;  /* 0x00000002ff047819 */ /* 0x000fe2000001161b */
[----:B------:R-:W-:Y:S01]  /*3f70*/  IMAD.MOV.U32 R8, RZ, RZ, RZ ;  /* 0x000000ffff087224 */ /* 0x000fe200078e00ff */
[----:B------:R-:W-:-:S02]  /*3f80*/  LOP3.LUT R7, R7, R28, RZ, 0x3c, !PT ;  /* 0x0000001c07077212 */ /* 0x000fc400078e3cff */
[----:B------:R-:W-:Y:S01]  /*3f90*/  LOP3.LUT R3, R29, R2, R3, 0x96, !PT ;  /* 0x000000021d037212 */ /* 0x000fe200078e9603 */
[----:B------:R-:W-:Y:S01]  /*3fa0*/  IMAD.SHL.U32 R2, R5, 0x2, RZ ;  /* 0x0000000205027824 */ /* 0x000fe200078e00ff */
[----:B------:R-:W-:Y:S02]  /*3fb0*/  LOP3.LUT R11, R4, R27, RZ, 0x3c, !PT ;  /* 0x0000001b040b7212 */ /* 0x000fe400078e3cff */
[----:B------:R-:W-:-:S04]  /*3fc0*/  LOP3.LUT R3, R3, R0, RZ, 0x3c, !PT ;  /* 0x0000000003037212 */ /* 0x000fc800078e3cff */
[----:B------:R-:W-:Y:S02]  /*3fd0*/  SHF.L.U32 R0, R3, 0x4, RZ ;  /* 0x0000000403007819 */ /* 0x000fe400000006ff */
[----:B------:R-:W-:Y:S02]  /*3fe0*/  IADD3 R15, PT, PT, R32, 0x587c5, R3 ;  /* 0x000587c5200f7810 */ /* 0x000fe40007ffe003 */
[----:B------:R-:W-:Y:S01]  /*3ff0*/  LOP3.LUT R0, R5, R2, R0, 0x96, !PT ;  /* 0x0000000205007212 */ /* 0x000fe200078e9600 */
[----:B------:R-:W-:-:S03]  /*4000*/  IMAD.SHL.U32 R2, R7, 0x2, RZ ;  /* 0x0000000207027824 */ /* 0x000fc600078e00ff */
[----:B------:R-:W-:-:S04]  /*4010*/  LOP3.LUT R9, R0, R3, RZ, 0x3c, !PT ;  /* 0x0000000300097212 */ /* 0x000fc800078e3cff */
[----:B------:R-:W-:Y:S01]  /*4020*/  IADD3 R4, PT, PT, R32, 0xb0f8a, R9 ;  /* 0x000b0f8a20047810 */ /* 0x000fe20007ffe009 */
[----:B------:R-:W-:-:S04]  /*4030*/  IMAD.SHL.U32 R0, R9, 0x10, RZ ;  /* 0x0000001009007824 */ /* 0x000fc800078e00ff */
[----:B------:R-:W-:Y:S01]  /*4040*/  IMAD.WIDE.U32 R4, R4, 0x200000, RZ ;  /* 0x0020000004047825 */ /* 0x000fe200078e00ff */
[----:B------:R-:W-:-:S03]  /*4050*/  LOP3.LUT R0, R7, R2, R0, 0x96, !PT ;  /* 0x0000000207007212 */ /* 0x000fc600078e9600 */
[----:B------:R-:W-:Y:S01]  /*4060*/  IMAD.SHL.U32 R2, R11, 0x2, RZ ;  /* 0x000000020b027824 */ /* 0x000fe200078e00ff */
[----:B------:R-:W-:Y:S02]  /*4070*/  LOP3.LUT R25, R0, R9, RZ, 0x3c, !PT ;  /* 0x0000000900197212 */ /* 0x000fe400078e3cff */
[----:B------:R-:W-:Y:S02]  /*4080*/  LOP3.LUT R14, R4, R15, RZ, 0x3c, !PT ;  /* 0x0000000f040e7212 */ /* 0x000fe400078e3cff */
[----:B------:R-:W-:Y:S01]  /*4090*/  MOV R15, R5 ;  /* 0x00000005000f7202 */ /* 0x000fe20000000f00 */
[----:B------:R-:W-:Y:S01]  /*40a0*/  IMAD.SHL.U32 R0, R25, 0x10, RZ ;  /* 0x0000001019007824 */ /* 0x000fe200078e00ff */
[C---:B------:R-:W-:Y:S02]  /*40b0*/  IADD3 R13, PT, PT, R32.reuse, 0x10974f, R25 ;  /* 0x0010974f200d7810 */ /* 0x040fe40007ffe019 */
[----:B------:R0:W1:Y:S02]  /*40c0*/  I2F.F64.U64 R4, R14 ;  /* 0x0000000e00047312 */ /* 0x0000640000301800 */
[----:B------:R-:W-:Y:S01]  /*40d0*/  LOP3.LUT R0, R11, R2, R0, 0x96, !PT ;  /* 0x000000020b007212 */ /* 0x000fe200078e9600 */
[----:B------:R-:W-:-:S03]  /*40e0*/  VIADD R2, R32, 0x161f14 ;  /* 0x00161f1420027836 */ /* 0x000fc60000000000 */
[----:B------:R-:W-:Y:S02]  /*40f0*/  LOP3.LUT R31, R0, R25, RZ, 0x3c, !PT ;  /* 0x00000019001f7212 */ /* 0x000fe400078e3cff */
[----:B0-----:R-:W-:-:S03]  /*4100*/  MOV R15, 0x20 ;  /* 0x00000020000f7802 */ /* 0x001fc60000000f00 */
[----:B------:R-:W-:-:S04]  /*4110*/  IMAD.IADD R10, R31, 0x1, R2 ;  /* 0x000000011f0a7824 */ /* 0x000fc800078e0202 */
[----:B------:R-:W-:Y:S01]  /*4120*/  IMAD.WIDE.U32 R10, R10, 0x200000, RZ ;  /* 0x002000000a0a7825 */ /* 0x000fe200078e00ff */
[----:B-1----:R-:W-:Y:S01]  /*4130*/  DFMA R6, R4, R16, 5.5511151231257827021e-17 ;  /* 0x3c9000000406742b */ /* 0x002fe20000000010 */
[----:B------:R-:W0:Y:S01]  /*4140*/  LDC.64 R4, c[0x0][0x3e0] ;  /* 0x0000f800ff047b82 */ /* 0x000e220000000a00 */
[----:B------:R-:W-:Y:S01]  /*4150*/  LOP3.LUT R12, R10, R13, RZ, 0x3c, !PT ;  /* 0x0000000d0a0c7212 */ /* 0x000fe200078e3cff */
[----:B------:R-:W-:-:S05]  /*4160*/  IMAD.MOV.U32 R13, RZ, RZ, R11 ;  /* 0x000000ffff0d7224 */ /* 0x000fca00078e000b */
[----:B------:R-:W-:Y:S01]  /*4170*/  DMUL R10, R6, 179 ;  /* 0x40666000060a7828 */ /* 0x000fe20000000000 */
[----:B------:R-:W1:Y:S08]  /*4180*/  I2F.F64.U64 R12, R12 ;  /* 0x0000000c000c7312 */ /* 0x000e700000301800 */
[----:B------:R2:W3:Y:S01]  /*4190*/  F2I.F64.CEIL R21, R10 ;  /* 0x0000000a00157311 */ /* 0x0004e20000309100 */
[----:B-1----:R-:W-:-:S11]  /*41a0*/  DFMA R6, R12, R16, 5.5511151231257827021e-17 ;  /* 0x3c9000000c06742b */ /* 0x002fd60000000010 */
.L_x_61:
[----:B------:R-:W-:-:S05]  /*41b0*/  IMAD.IADD R0, R15, 0x1, -R8 ;  /* 0x000000010f007824 */ /* 0x000fca00078e0a08 */
[----:B--2---:R-:W-:-:S04]  /*41c0*/  LEA.HI R11, R0, R0, RZ, 0x1 ;  /* 0x00000000000b7211 */ /* 0x004fc800078f08ff */
[----:B------:R-:W-:-:S05]  /*41d0*/  LEA.HI.SX32 R13, R11, R8, 0x1f ;  /* 0x000000080b0d7211 */ /* 0x000fca00078ffaff */
[----:B---3--:R-:W-:-:S04]  /*41e0*/  IMAD R11, R21, 0x21, R13 ;  /* 0x00000021150b7824 */ /* 0x008fc800078e020d */
        /* <DEDUP_REMOVED lines=14> */
.L_x_60:
[----:B------:R-:W-:Y:S05]  /*42d0*/  BSYNC.RECONVERGENT B1 ;  /* 0x0000000000017941 */ /* 0x000fea0003800200 */
.L_x_59:
[----:B------:R-:W-:-:S05]  /*42e0*/  VIADD R0, R8, 0x1 ;  /* 0x0000000108007836 */ /* 0x000fca0000000000 */
[----:B------:R-:W-:-:S13]  /*42f0*/  ISETP.GE.AND P0, PT, R0, R15, PT ;  /* 0x0000000f0000720c */ /* 0x000fda0003f06270 */
[----:B------:R-:W-:Y:S05]  /*4300*/  @!P0 BRA `(.L_x_61) ;  /* 0xfffffffc00a88947 */ /* 0x000fea000383ffff */
[----:B------:R-:W-:Y:S05]  /*4310*/  BSYNC.RECONVERGENT B0 ;  /* 0x0000000000007941 */ /* 0x000fea0003800200 */
.L_x_58:
[----:B------:R-:W-:-:S04]  /*4320*/  IMAD R11, R21, 0x21, R8 ;  /* 0x00000021150b7824 */ /* 0x000fc800078e0208 */
[----:B------:R-:W-:-:S06]  /*4330*/  IMAD.WIDE R4, R11, 0x8, R4 ;  /* 0x000000080b047825 */ /* 0x000fcc00078e0204 */
[----:B------:R-:W2:Y:S01]  /*4340*/  LDG.E.64 R4, desc[UR36][R4.64] ;  /* 0x0000002404047981 */ /* 0x000ea2000c1e1b00 */
[----:B------:R-:W-:Y:S02]  /*4350*/  IMAD.MOV.U32 R27, RZ, RZ, R3 ;  /* 0x000000ffff1b7224 */ /* 0x000fe400078e0003 */
[----:B------:R-:W-:Y:S01]  /*4360*/  IMAD.MOV.U32 R28, RZ, RZ, R29 ;  /* 0x000000ffff1c7224 */ /* 0x000fe200078e001d */
[----:B--2---:R-:W-:-:S14]  /*4370*/  DSETP.GTU.AND P0, PT, R6, R4, PT ;  /* 0x000000040600722a */ /* 0x004fdc0003f0c000 */
[----:B------:R-:W-:Y:S05]  /*4380*/  @!P0 BRA `(.L_x_56) ;  /* 0x0000000400208947 */ /* 0x000fea0003800000 */
[----:B------:R-:W-:Y:S01]  /*4390*/  DSETP.GEU.AND P0, PT, R4, R6, PT ;  /* 0x000000060400722a */ /* 0x000fe20003f0e000 */
[----:B------:R-:W-:Y:S01]  /*43a0*/  IMAD.MOV.U32 R27, RZ, RZ, R3 ;  /* 0x000000ffff1b7224 */ /* 0x000fe200078e0003 */
[----:B------:R-:W-:Y:S01]  /*43b0*/  MOV R28, R29 ;  /* 0x0000001d001c7202 */ /* 0x000fe20000000f00 */
[----:B------:R-:W-:-:S11]  /*43c0*/  IMAD.MOV.U32 R8, RZ, RZ, R15 ;  /* 0x000000ffff087224 */ /* 0x000fd600078e000f */
[----:B------:R-:W-:Y:S05]  /*43d0*/  @!P0 BRA `(.L_x_56) ;  /* 0x00000004000c8947 */ /* 0x000fea0003800000 */
[----:B------:R-:W-:Y:S05]  /*43e0*/  EXIT ;  /* 0x000000000000794d */ /* 0x000fea0003800000 */
.L_x_57:
[----:B------:R-:W-:-:S13]  /*43f0*/  ISETP.LT.OR P0, PT, R8, 0x2, P0 ;  /* 0x000000020800780c */ /* 0x000fda0000701670 */
        /* <DEDUP_REMOVED lines=9> */
[----:B------:R-:W-:Y:S01]  /*4490*/  VIMNMX R9, PT, PT, R9, 0x1, !PT ;  /* 0x0000000109097848 */ /* 0x000fe20007fe0100 */
[----:B------:R-:W-:-:S03]  /*44a0*/  IMAD.SHL.U32 R3, R0, 0x2, RZ ;  /* 0x0000000200037824 */ /* 0x000fc600078e00ff */
[----:B------:R-:W-:Y:S02]  /*44b0*/  VIMNMX R9, PT, PT, R9, 0xb4, PT ;  /* 0x000000b409097848 */ /* 0x000fe40003fe0100 */
[----:B------:R-:W-:Y:S01]  /*44c0*/  LOP3.LUT R3, R29, R2, R3, 0x96, !PT ;  /* 0x000000021d037212 */ /* 0x000fe200078e9603 */
[----:B------:R-:W-:Y:S02]  /*44d0*/  IMAD.SHL.U32 R2, R5, 0x2, RZ ;  /* 0x0000000205027824 */ /* 0x000fe400078e00ff */
[----:B------:R-:W-:Y:S01]  /*44e0*/  IMAD R9, R8, 0xb4, R9 ;  /* 0x000000b408097824 */ /* 0x000fe200078e0209 */
[----:B------:R-:W-:Y:S01]  /*44f0*/  LOP3.LUT R25, R3, R0, RZ, 0x3c, !PT ;  /* 0x0000000003197212 */ /* 0x000fe200078e3cff */
[----:B------:R-:W-:Y:S02]  /*4500*/  IMAD.MOV.U32 R8, RZ, RZ, RZ ;  /* 0x000000ffff087224 */ /* 0x000fe400078e00ff */
[----:B------:R-:W-:Y:S01]  /*4510*/  IMAD.MOV.U32 R3, RZ, RZ, 0x20 ;  /* 0x00000020ff037424 */ /* 0x000fe200078e00ff */
[----:B------:R-:W-:Y:S01]  /*4520*/  IADD3 R11, PT, PT, R32, 0x587c5, R25 ;  /* 0x000587c5200b7810 */ /* 0x000fe20007ffe019 */
[----:B------:R-:W-:-:S05]  /*4530*/  IMAD.SHL.U32 R0, R25, 0x10, RZ ;  /* 0x0000001019007824 */ /* 0x000fca00078e00ff */
[----:B------:R-:W-:Y:S02]  /*4540*/  LOP3.LUT R0, R5, R2, R0, 0x96, !PT ;  /* 0x0000000205007212 */ /* 0x000fe400078e9600 */
[----:B------:R-:W-:Y:S02]  /*4550*/  IADD3 R2, PT, PT, R32, 0xb0f8a, RZ ;  /* 0x000b0f8a20027810 */ /* 0x000fe40007ffe0ff */
[----:B------:R-:W-:Y:S02]  /*4560*/  LOP3.LUT R31, R0, R25, RZ, 0x3c, !PT ;  /* 0x00000019001f7212 */ /* 0x000fe400078e3cff */
[----:B------:R-:W-:-:S03]  /*4570*/  MOV R0, 0x21 ;  /* 0x0000002100007802 */ /* 0x000fc60000000f00 */
[----:B------:R-:W-:-:S04]  /*4580*/  IMAD.IADD R4, R31, 0x1, R2 ;  /* 0x000000011f047824 */ /* 0x000fc800078e0202 */
[----:B------:R-:W-:-:S03]  /*4590*/  IMAD.WIDE.U32 R4, R4, 0x200000, RZ ;  /* 0x0020000004047825 */ /* 0x000fc600078e00ff */
[----:B------:R-:W-:Y:S01]  /*45a0*/  LOP3.LUT R10, R4, R11, RZ, 0x3c, !PT ;  /* 0x0000000b040a7212 */ /* 0x000fe200078e3cff */
[----:B------:R-:W-:Y:S02]  /*45b0*/  IMAD.MOV.U32 R11, RZ, RZ, R5 ;  /* 0x000000ffff0b7224 */ /* 0x000fe400078e0005 */
[----:B------:R-:W0:Y:S02]  /*45c0*/  LDC.64 R4, c[0x0][0x3e0] ;  /* 0x0000f800ff047b82 */ /* 0x000e240000000a00 */
[----:B------:R-:W1:Y:S02]  /*45d0*/  I2F.F64.U64 R6, R10 ;  /* 0x0000000a00067312 */ /* 0x000e640000301800 */
[----:B-1----:R-:W-:Y:S01]  /*45e0*/  DFMA R6, R6, R12, 5.5511151231257827021e-17 ;  /* 0x3c9000000606742b */ /* 0x002fe2000000000c */
[----:B------:R-:W-:-:S10]  /*45f0*/  IMAD R13, R9, R0, -0x1755 ;  /* 0xffffe8ab090d7424 */ /* 0x000fd400078e0200 */
.L_x_66:
[----:B------:R-:W-:-:S05]  /*4600*/  IMAD.IADD R0, R3, 0x1, -R8 ;  /* 0x0000000103007824 */ /* 0x000fca00078e0a08 */
[----:B------:R-:W-:-:S04]  /*4610*/  LEA.HI R9, R0, R0, RZ, 0x1 ;  /* 0x0000000000097211 */ /* 0x000fc800078f08ff */
[----:B------:R-:W-:-:S05]  /*4620*/  LEA.HI.SX32 R12, R9, R8, 0x1f ;  /* 0x00000008090c7211 */ /* 0x000fca00078ffaff */
[----:B------:R-:W-:-:S04]  /*4630*/  IMAD.IADD R11, R13, 0x1, R12 ;  /* 0x000000010d0b7824 */ /* 0x000fc800078e020c */
[----:B0-----:R-:W-:-:S06]  /*4640*/  IMAD.WIDE R10, R11, 0x8, R4 ;  /* 0x000000080b0a7825 */ /* 0x001fcc00078e0204 */
[----:B------:R-:W2:Y:S01]  /*4650*/  LDG.E.64 R10, desc[UR36][R10.64] ;  /* 0x000000240a0a7981 */ /* 0x000ea2000c1e1b00 */
[----:B------:R-:W-:Y:S01]  /*4660*/  BSSY.RECONVERGENT B1, `(.L_x_64) ;  /* 0x000000c000017945 */ /* 0x000fe20003800200 */
[----:B------:R-:W-:Y:S01]  /*4670*/  MOV R9, R3 ;  /* 0x0000000300097202 */ /* 0x000fe20000000f00 */
        /* <DEDUP_REMOVED lines=10> */
.L_x_65:
[----:B------:R-:W-:Y:S05]  /*4720*/  BSYNC.RECONVERGENT B1 ;  /* 0x0000000000017941 */ /* 0x000fea0003800200 */
.L_x_64:
[----:B------:R-:W-:-:S05]  /*4730*/  VIADD R0, R8, 0x1 ;  /* 0x0000000108007836 */ /* 0x000fca0000000000 */
[----:B------:R-:W-:-:S13]  /*4740*/  ISETP.GE.AND P0, PT, R0, R3, PT ;  /* 0x000000030000720c */ /* 0x000fda0003f06270 */
[----:B------:R-:W-:Y:S05]  /*4750*/  @!P0 BRA `(.L_x_66) ;  /* 0xfffffffc00a88947 */ /* 0x000fea000383ffff */
[----:B------:R-:W-:Y:S05]  /*4760*/  BSYNC.RECONVERGENT B0 ;  /* 0x0000000000007941 */ /* 0x000fea0003800200 */
.L_x_63:
[----:B------:R-:W-:-:S04]  /*4770*/  IMAD.IADD R9, R8, 0x1, R13 ;  /* 0x0000000108097824 */ /* 0x000fc800078e020d */
[----:B------:R-:W-:-:S06]  /*4780*/  IMAD.WIDE R4, R9, 0x8, R4 ;  /* 0x0000000809047825 */ /* 0x000fcc00078e0204 */
[----:B------:R-:W2:Y:S01]  /*4790*/  LDG.E.64 R4, desc[UR36][R4.64] ;  /* 0x0000002404047981 */ /* 0x000ea2000c1e1b00 */
[----:B------:R-:W-:Y:S01]  /*47a0*/  IMAD.MOV.U32 R9, RZ, RZ, R29 ;  /* 0x000000ffff097224 */ /* 0x000fe200078e001d */
[----:B--2---:R-:W-:-:S14]  /*47b0*/  DSETP.GTU.AND P0, PT, R6, R4, PT ;  /* 0x000000040600722a */ /* 0x004fdc0003f0c000 */
[----:B------:R-:W-:Y:S05]  /*47c0*/  @!P0 BRA `(.L_x_56) ;  /* 0x0000000000108947 */ /* 0x000fea0003800000 */
[----:B------:R-:W-:-:S14]  /*47d0*/  DSETP.GEU.AND P0, PT, R4, R6, PT ;  /* 0x000000060400722a */ /* 0x000fdc0003f0e000 */
[----:B------:R-:W-:Y:S05]  /*47e0*/  @P0 EXIT ;  /* 0x000000000000094d */ /* 0x000fea0003800000 */
[----:B------:R-:W-:Y:S01]  /*47f0*/  IMAD.MOV.U32 R9, RZ, RZ, R29 ;  /* 0x000000ffff097224 */ /* 0x000fe200078e001d */
[----:B------:R-:W-:-:S07]  /*4800*/  MOV R8, R3 ;  /* 0x0000000300087202 */ /* 0x000fce0000000f00 */
.L_x_56:
[----:B------:R-:W-:Y:S05]  /*4810*/  BSYNC.RECONVERGENT B6 ;  /* 0x0000000000067941 */ /* 0x000fea0003800200 */
.L_x_50:
[----:B------:R-:W-:-:S13]  /*4820*/  ISETP.GE.AND P0, PT, R8, 0x1, PT ;  /* 0x000000010800780c */ /* 0x000fda0003f06270 */
[----:B------:R-:W-:Y:S05]  /*4830*/  @!P0 EXIT ;  /* 0x000000000000894d */ /* 0x000fea0003800000 */
[----:B------:R-:W0:Y:S01]  /*4840*/  MUFU.RCP64H R5, 17.6999969482421875 ;  /* 0x4031b33300057908 */ /* 0x000e220000001800 */
[----:B------:R-:W-:Y:S01]  /*4850*/  IMAD.MOV.U32 R6, RZ, RZ, 0x33333333 ;  /* 0x33333333ff067424 */ /* 0x000fe200078e00ff */
[----:B------:R-:W1:Y:S01]  /*4860*/  LDCU.64 UR4, c[0x0][0x380] ;  /* 0x00007000ff0477ac */ /* 0x000e620008000a00 */
[----:B------:R-:W-:Y:S01]  /*4870*/  IMAD.MOV.U32 R7, RZ, RZ, 0x4031b333 ;  /* 0x4031b333ff077424 */ /* 0x000fe200078e00ff */
[----:B------:R-:W2:Y:S01]  /*4880*/  LDC R0, c[0x0][0x384] ;  /* 0x0000e100ff007b82 */ /* 0x000ea20000000800 */
[----:B------:R-:W-:-:S07]  /*4890*/  IMAD.MOV.U32 R4, RZ, RZ, 0x1 ;  /* 0x00000001ff047424 */ /* 0x000fce00078e00ff */
[----:B------:R-:W3:Y:S01]  /*48a0*/  LDC.64 R12, c[0x0][0x3c0] ;  /* 0x0000f000ff0c7b82 */ /* 0x000ee20000000a00 */
[----:B0-----:R-:W-:-:S08]  /*48b0*/  DFMA R10, R4, -R6, 1 ;  /* 0x3ff00000040a742b */ /* 0x001fd00000000806 */
[----:B------:R-:W-:Y:S01]  /*48c0*/  DFMA R10, R10, R10, R10 ;  /* 0x0000000a0a0a722b */ /* 0x000fe2000000000a */
[----:B--2---:R-:W-:-:S07]  /*48d0*/  FSETP.GEU.AND P2, PT, |R0|, 6.5827683646048100446e-37, PT ;  /* 0x036000000000780b */ /* 0x004fce0003f4e200 */
[----:B------:R-:W-:Y:S02]  /*48e0*/  DFMA R10, R4, R10, R4 ;  /* 0x0000000a040a722b */ /* 0x000fe40000000004 */
[----:B---3--:R-:W-:-:S06]  /*48f0*/  DSETP.GEU.AND P1, PT, R12, 1, PT ;  /* 0x3ff000000c00742a */ /* 0x008fcc0003f2e000 */
[----:B------:R-:W-:-:S08]  /*4900*/  DFMA R4, R10, -R6, 1 ;  /* 0x3ff000000a04742b */ /* 0x000fd00000000806 */
[----:B------:R-:W-:-:S08]  /*4910*/  DFMA R4, R10, R4, R10 ;  /* 0x000000040a04722b */ /* 0x000fd0000000000a */
[----:B-1----:R-:W-:-:S08]  /*4920*/  DMUL R10, R4, UR4 ;  /* 0x00000004040a7c28 */ /* 0x002fd00008000000 */
[----:B------:R-:W-:-:S08]  /*4930*/  DFMA R6, R10, -R6, UR4 ;  /* 0x000000040a067e2b */ /* 0x000fd00008000806 */
[----:B------:R-:W-:-:S10]  /*4940*/  DFMA R4, R4, R6, R10 ;  /* 0x000000060404722b */ /* 0x000fd4000000000a */
[----:B------:R-:W-:-:S05]  /*4950*/  FFMA R3, RZ, 2.7765624523162841797, R5 ;  /* 0x4031b333ff037823 */ /* 0x000fca0000000005 */
[----:B------:R-:W-:-:S13]  /*4960*/  FSETP.GT.AND P0, PT, |R3|, 1.469367938527859385e-39, PT ;  /* 0x001000000300780b */ /* 0x000fda0003f04200 */
[----:B------:R-:W-:Y:S05]  /*4970*/  @P0 BRA P2, `(.L_x_67) ;  /* 0x0000000000240947 */ /* 0x000fea0001000000 */
[----:B------:R-:W0:Y:S01]  /*4980*/  LDCU.64 UR4, c[0x0][0x380] ;  /* 0x00007000ff0477ac */ /* 0x000e220008000a00 */
[----:B------:R-:W-:Y:S01]  /*4990*/  IMAD.MOV.U32 R6, RZ, RZ, 0x33333333 ;  /* 0x33333333ff067424 */ /* 0x000fe200078e00ff */
[----:B------:R-:W-:Y:S01]  /*49a0*/  MOV R0, 0x49f0 ;  /* 0x000049f000007802 */ /* 0x000fe20000000f00 */
[----:B------:R-:W-:Y:S01]  /*49b0*/  IMAD.MOV.U32 R7, RZ, RZ, 0x4031b333 ;  /* 0x4031b333ff077424 */ /* 0x000fe200078e00ff */
[----:B0-----:R-:W-:Y:S01]  /*49c0*/  MOV R10, UR4 ;  /* 0x00000004000a7c02 */ /* 0x001fe20008000f00 */
[----:B------:R-:W-:-:S07]  /*49d0*/  IMAD.U32 R11, RZ, RZ, UR5 ;  /* 0x00000005ff0b7e24 */ /* 0x000fce000f8e00ff */
[----:B------:R-:W-:Y:S05]  /*49e0*/  CALL.REL.NOINC `($__internal_0_$__cuda_sm20_div_rn_f64_full) ;  /* 0x0000001000587944 */ /* 0x000fea0003c00000 */
[----:B------:R-:W-:Y:S02]  /*49f0*/  IMAD.MOV.U32 R4, RZ, RZ, R6 ;  /* 0x000000ffff047224 */ /* 0x000fe400078e0006 */
[----:B------:R-:W-:-:S07]  /*4a00*/  IMAD.MOV.U32 R5, RZ, RZ, R7 ;  /* 0x000000ffff057224 */ /* 0x000fce00078e0007 */
.L_x_67:
[----:B------:R-:W0:Y:S01]  /*4a10*/  MUFU.RCP64H R7, 3.141765594482421875 ;  /* 0x4009225600077908 */ /* 0x000e220000001800 */
[----:B------:R-:W-:Y:S01]  /*4a20*/  MOV R10, 0xe169d036 ;  /* 0xe169d036000a7802 */ /* 0x000fe20000000f00 */
[----:B------:R-:W-:Y:S01]  /*4a30*/  IMAD.MOV.U32 R11, RZ, RZ, 0x40092256 ;  /* 0x40092256ff0b7424 */ /* 0x000fe200078e00ff */
[----:B------:R-:W-:Y:S01]  /*4a40*/  DMUL R4, R4, 200 ;  /* 0x4069000004047828 */ /* 0x000fe20000000000 */
[----:B------:R-:W-:Y:S01]  /*4a50*/  IMAD.MOV.U32 R6, RZ, RZ, 0x1 ;  /* 0x00000001ff067424 */ /* 0x000fe200078e00ff */
[----:B------:R-:W-:Y:S01]  /*4a60*/  FSETP.GEU.AND P2, PT, |R19|, 6.5827683646048100446e-37, PT ;  /* 0x036000001300780b */ /* 0x000fe20003f4e200 */
[----:B------:R-:W-:Y:S03]  /*4a70*/  BSSY.RECONVERGENT B0, `(.L_x_68) ;  /* 0x0000013000007945 */ /* 0x000fe60003800200 */
[----:B------:R1:W2:Y:S01]  /*4a80*/  F2I.F64.CEIL R24, R4 ;  /* 0x0000000400187311 */ /* 0x0002a20000309100 */
        /* <DEDUP_REMOVED lines=10> */
[----:B-12---:R-:W-:Y:S05]  /*4b30*/  @P0 BRA P2, `(.L_x_69) ;  /* 0x0000000000180947 */ /* 0x006fea0001000000 */
[----:B------:R-:W-:Y:S01]  /*4b40*/  IMAD.MOV.U32 R10, RZ, RZ, R18 ;  /* 0x000000ffff0a7224 */ /* 0x000fe200078e0012 */
[----:B------:R-:W-:Y:S01]  /*4b50*/  MOV R6, 0xe169d036 ;  /* 0xe169d03600067802 */ /* 0x000fe20000000f00 */
[----:B------:R-:W-:Y:S01]  /*4b60*/  IMAD.MOV.U32 R11, RZ, RZ, R19 ;  /* 0x000000ffff0b7224 */ /* 0x000fe200078e0013 */
[----:B------:R-:W-:Y:S01]  /*4b70*/  MOV R0, 0x4ba0 ;  /* 0x00004ba000007802 */ /* 0x000fe20000000f00 */
[----:B------:R-:W-:-:S07]  /*4b80*/  IMAD.MOV.U32 R7, RZ, RZ, 0x40092256 ;  /* 0x40092256ff077424 */ /* 0x000fce00078e00ff */
[----:B------:R-:W-:Y:S05]  /*4b90*/  CALL.REL.NOINC `($__internal_0_$__cuda_sm20_div_rn_f64_full) ;  /* 0x0000000c00ec7944 */ /* 0x000fea0003c00000 */
.L_x_69:
[----:B------:R-:W-:Y:S05]  /*4ba0*/  BSYNC.RECONVERGENT B0 ;  /* 0x0000000000007941 */ /* 0x000fea0003800200 */
.L_x_68:
[----:B------:R-:W-:-:S10]  /*4bb0*/  DMUL R6, R6, 180 ;  /* 0x4066800006067828 */ /* 0x000fd40000000000 */
[----:B------:R0:W1:Y:S01]  /*4bc0*/  F2I.F64.CEIL R6, R6 ;  /* 0x0000000600067311 */ /* 0x0000620000309100 */
[----:B------:R-:W-:Y:S05]  /*4bd0*/  @!P1 BRA `(.L_x_70) ;  /* 0x0000000400709947 */ /* 0x000fea0003800000 */
[----:B------:R-:W2:Y:S01]  /*4be0*/  LDCU.64 UR4, c[0x0][0x380] ;  /* 0x00007000ff0477ac */ /* 0x000ea20008000a00 */
[----:B------:R-:W-:Y:S01]  /*4bf0*/  VIMNMX R24, PT, PT, R24, 0xc8, PT ;  /* 0x000000c818187848 */ /* 0x000fe20003fe0100 */
[----:B------:R-:W-:Y:S01]  /*4c00*/  IMAD.MOV.U32 R3, RZ, RZ, 0xb4 ;  /* 0x000000b4ff037424 */ /* 0x000fe200078e00ff */
[----:B-1----:R-:W-:Y:S01]  /*4c10*/  VIMNMX R0, PT, PT, R6, 0xb4, PT ;  /* 0x000000b406007848 */ /* 0x002fe20003fe0100 */
[----:B------:R-:W-:Y:S01]  /*4c20*/  DSETP.NEU.AND P0, PT, R18, RZ, PT ;  /* 0x000000ff1200722a */ /* 0x000fe20003f0d000 */
[----:B------:R-:W-:Y:S02]  /*4c30*/  VIMNMX R24, PT, PT, R24, 0x1, !PT ;  /* 0x0000000118187848 */ /* 0x000fe40007fe0100 */
[----:B------:R-:W-:-:S03]  /*4c40*/  VIMNMX R0, PT, PT, R0, 0x1, !PT ;  /* 0x0000000100007848 */ /* 0x000fc60007fe0100 */
[----:B------:R-:W-:Y:S01]  /*4c50*/  IMAD R24, R24, R3, -0xb5 ;  /* 0xffffff4b18187424 */ /* 0x000fe200078e0203 */
[----:B------:R-:W-:Y:S01]  /*4c60*/  SEL R0, R0, 0x1, P0 ;  /* 0x0000000100007807 */ /* 0x000fe20000000000 */
[----:B------:R-:W-:Y:S01]  /*4c70*/  IMAD.MOV.U32 R3, RZ, RZ, RZ ;  /* 0x000000ffff037224 */ /* 0x000fe200078e00ff */
[----:B--2---:R-:W-:-:S06]  /*4c80*/  DSETP.NEU.AND P1, PT, RZ, UR4, PT ;  /* 0x00000004ff007e2a */ /* 0x004fcc000bf2d000 */
[----:B------:R-:W-:-:S05]  /*4c90*/  SEL R5, R24, 0xffffffff, P1 ;  /* 0xffffffff18057807 */ /* 0x000fca0000800000 */
[----:B------:R-:W-:-:S07]  /*4ca0*/  IMAD.IADD R0, R0, 0x1, R5 ;  /* 0x0000000100007824 */ /* 0x000fce00078e0205 */
.L_x_77:
[----:B-1----:R-:W-:Y:S01]  /*4cb0*/  SHF.R.U32.HI R5, RZ, 0x2, R28 ;  /* 0x00000002ff057819 */ /* 0x002fe2000001161c */
[----:B------:R-:W-:Y:S01]  /*4cc0*/  IMAD.MOV.U32 R12, RZ, RZ, 0x0 ;  /* 0x00000000ff0c7424 */ /* 0x000fe200078e00ff */
[----:B------:R-:W-:Y:S01]  /*4cd0*/  SHF.L.U32 R4, R31, 0x4, RZ ;  /* 0x000000041f047819 */ /* 0x000fe200000006ff */
[----:B------:R-:W-:Y:S01]  /*4ce0*/  IMAD.MOV.U32 R13, RZ, RZ, 0x3ca00000 ;  /* 0x3ca00000ff0d7424 */ /* 0x000fe200078e00ff */
[----:B------:R-:W-:Y:S01]  /*4cf0*/  LOP3.LUT R5, R5, R28, RZ, 0x3c, !PT ;  /* 0x0000001c05057212 */ /* 0x000fe200078e3cff */
[----:B------:R-:W-:Y:S01]  /*4d00*/  IMAD.MOV.U32 R28, RZ, RZ, R9 ;  /* 0x000000ffff1c7224 */ /* 0x000fe200078e0009 */
[----:B------:R-:W-:Y:S01]  /*4d10*/  SHF.R.U32.HI R10, RZ, 0x2, R27 ;  /* 0x00000002ff0a7819 */ /* 0x000fe2000001161b */
[----:B------:R-:W-:Y:S01]  /*4d20*/  BSSY.RECONVERGENT B0, `(.L_x_71) ;  /* 0x000002e000007945 */ /* 0x000fe20003800200 */
[----:B------:R-:W-:Y:S02]  /*4d30*/  IMAD.MOV.U32 R9, RZ, RZ, R31 ;  /* 0x000000ffff097224 */ /* 0x000fe400078e001f */
[----:B------:R-:W-:Y:S01]  /*4d40*/  IMAD.SHL.U32 R6, R5, 0x2, RZ ;  /* 0x0000000205067824 */ /* 0x000fe200078e00ff */
[----:B------:R-:W-:Y:S01]  /*4d50*/  LOP3.LUT R10, R10, R27, RZ, 0x3c, !PT ;  /* 0x0000001b0a0a7212 */ /* 0x000fe200078e3cff */
[----:B------:R-:W-:-:S02]  /*4d60*/  IMAD.MOV.U32 R27, RZ, RZ, R25 ;  /* 0x000000ffff1b7224 */ /* 0x000fc400078e0019 */
[----:B------:R-:W-:Y:S01]  /*4d70*/  IMAD.MOV.U32 R19, RZ, RZ, RZ ;  /* 0x000000ffff137224 */ /* 0x000fe200078e00ff */
[----:B------:R-:W-:-:S04]  /*4d80*/  LOP3.LUT R4, R31, R4, R6, 0x96, !PT ;  /* 0x000000041f047212 */ /* 0x000fc800078e9606 */
[----:B------:R-:W-:Y:S01]  /*4d90*/  LOP3.LUT R15, R4, R5, RZ, 0x3c, !PT ;  /* 0x00000005040f7212 */ /* 0x000fe200078e3cff */
[----:B------:R-:W-:-:S03]  /*4da0*/  IMAD.SHL.U32 R4, R10, 0x2, RZ ;  /* 0x000000020a047824 */ /* 0x000fc600078e00ff */
[C-C-:B------:R-:W-:Y:S01]  /*4db0*/  IADD3 R11, PT, PT, R2.reuse, 0x587c5, R15.reuse ;  /* 0x000587c5020b7810 */ /* 0x140fe20007ffe00f */
[----:B------:R-:W-:Y:S02]  /*4dc0*/  IMAD.SHL.U32 R5, R15, 0x10, RZ ;  /* 0x000000100f057824 */ /* 0x000fe400078e00ff */
[----:B------:R-:W-:Y:S02]  /*4dd0*/  VIADD R2, R2, 0xb0f8a ;  /* 0x000b0f8a02027836 */ /* 0x000fe40000000000 */
[----:B------:R-:W-:Y:S01]  /*4de0*/  IMAD.MOV.U32 R25, RZ, RZ, R15 ;  /* 0x000000ffff197224 */ /* 0x000fe200078e000f */
[----:B------:R-:W-:-:S04]  /*4df0*/  LOP3.LUT R4, R10, R4, R5, 0x96, !PT ;  /* 0x000000040a047212 */ /* 0x000fc800078e9605 */
[----:B------:R-:W-:-:S04]  /*4e00*/  LOP3.LUT R17, R4, R15, RZ, 0x3c, !PT ;  /* 0x0000000f04117212 */ /* 0x000fc800078e3cff */
[----:B------:R-:W-:Y:S02]  /*4e10*/  IADD3 R4, PT, PT, R17, R2, RZ ;  /* 0x0000000211047210 */ /* 0x000fe40007ffe0ff */
[----:B------:R-:W-:-:S03]  /*4e20*/  MOV R31, R17 ;  /* 0x00000011001f7202 */ /* 0x000fc60000000f00 */
[----:B------:R-:W-:-:S03]  /*4e30*/  IMAD.WIDE.U32 R4, R4, 0x200000, RZ ;  /* 0x0020000004047825 */ /* 0x000fc600078e00ff */
[----:B------:R-:W-:Y:S01]  /*4e40*/  LOP3.LUT R10, R4, R11, RZ, 0x3c, !PT ;  /* 0x0000000b040a7212 */ /* 0x000fe200078e3cff */
[----:B------:R-:W-:Y:S02]  /*4e50*/  IMAD.MOV.U32 R11, RZ, RZ, R5 ;  /* 0x000000ffff0b7224 */ /* 0x000fe400078e0005 */
[----:B------:R-:W1:Y:S02]  /*4e60*/  LDC.64 R4, c[0x0][0x3d8] ;  /* 0x0000f600ff047b82 */ /* 0x000e640000000a00 */
[----:B0-----:R-:W0:Y:S02]  /*4e70*/  I2F.F64.U64 R6, R10 ;  /* 0x0000000a00067312 */ /* 0x001e240000301800 */
[----:B0-----:R-:W-:Y:S01]  /*4e80*/  DFMA R6, R6, R12, 5.5511151231257827021e-17 ;  /* 0x3c9000000606742b */ /* 0x001fe2000000000c */
[----:B------:R-:W-:-:S10]  /*4e90*/  MOV R12, 0xbb7 ;  /* 0x00000bb7000c7802 */ /* 0x000fd40000000f00 */
.L_x_74:
[----:B------:R-:W-:-:S05]  /*4ea0*/  IMAD.IADD R10, R12, 0x1, -R19 ;  /* 0x000000010c0a7824 */ /* 0x000fca00078e0a13 */
[----:B------:R-:W-:-:S04]  /*4eb0*/  LEA.HI R10, R10, R10, RZ, 0x1 ;  /* 0x0000000a0a0a7211 */ /* 0x000fc800078f08ff */
[----:B------:R-:W-:-:S05]  /*4ec0*/  LEA.HI.SX32 R14, R10, R19, 0x1f ;  /* 0x000000130a0e7211 */ /* 0x000fca00078ffaff */
[----:B------:R-:W-:-:S04]  /*4ed0*/  IMAD R11, R0, 0xbb8, R14 ;  /* 0x00000bb8000b7824 */ /* 0x000fc800078e020e */
[----:B-1----:R-:W-:-:S06]  /*4ee0*/  IMAD.WIDE R10, R11, 0x8, R4 ;  /* 0x000000080b0a7825 */ /* 0x002fcc00078e0204 */
[----:B------:R-:W2:Y:S01]  /*4ef0*/  LDG.E.64 R10, desc[UR36][R10.64] ;  /* 0x000000240a0a7981 */ /* 0x000ea2000c1e1b00 */
[----:B------:R-:W-:Y:S01]  /*4f00*/  BSSY.RECONVERGENT B1, `(.L_x_72) ;  /* 0x000000c000017945 */ /* 0x000fe20003800200 */
[----:B------:R-:W-:Y:S02]  /*4f10*/  IMAD.MOV.U32 R13, RZ, RZ, R12 ;  /* 0x000000ffff0d7224 */ /* 0x000fe400078e000c */
[----:B------:R-:W-:Y:S01]  /*4f20*/  IMAD.MOV.U32 R12, RZ, RZ, R14 ;  /* 0x000000ffff0c7224 */ /* 0x000fe200078e000e */
[----:B--2---:R-:W-:-:S14]  /*4f30*/  DSETP.NEU.AND P0, PT, R10, R6, PT ;  /* 0x000000060a00722a */ /* 0x004fdc0003f0d000 */
[----:B------:R-:W-:Y:S05]  /*4f40*/  @!P0 BRA `(.L_x_73) ;  /* 0x00000000001c8947 */ /* 0x000fea0003800000 */
[----:B------:R-:W-:Y:S01]  /*4f50*/  DSETP.GEU.AND P1, PT, R10, R6, PT ;  /* 0x000000060a00722a */ /* 0x000fe20003f2e000 */
[----:B------:R-:W-:-:S13]  /*4f60*/  MOV R12, R13 ;  /* 0x0000000d000c7202 */ /* 0x000fda0000000f00 */
[----:B------:R-:W-:Y:S01]  /*4f70*/  @P1 DSETP.GT.AND P0, PT, R10, R6, PT ;  /* 0x000000060a00122a */ /* 0x000fe20003f04000 */
[----:B------:R-:W-:Y:S02]  /*4f80*/  IMAD.MOV.U32 R10, RZ, RZ, R19 ;  /* 0x000000ffff0a7224 */ /* 0x000fe400078e0013 */
[----:B------:R-:W-:-:S03]  /*4f90*/  IMAD.MOV.U32 R19, RZ, RZ, R14 ;  /* 0x000000ffff137224 */ /* 0x000fc600078e000e */
[----:B------:R-:W-:Y:S01]  /*4fa0*/  @P1 SEL R12, R14, R13, P0 ;  /* 0x0000000d0e0c1207 */ /* 0x000fe20000000000 */
[----:B------:R-:W-:-:S07]  /*4fb0*/  @P1 IMAD.MOV.U32 R19, RZ, RZ, R10 ;  /* 0x000000ffff131224 */ /* 0x000fce00078e000a */
.L_x_73:
[----:B------:R-:W-:Y:S05]  /*4fc0*/  BSYNC.RECONVERGENT B1 ;  /* 0x0000000000017941 */ /* 0x000fea0003800200 */
.L_x_72:
[----:B------:R-:W-:-:S05]  /*4fd0*/  VIADD R11, R19, 0x1 ;  /* 0x00000001130b7836 */ /* 0x000fca0000000000 */
[----:B------:R-:W-:-:S13]  /*4fe0*/  ISETP.GE.AND P0, PT, R11, R12, PT ;  /* 0x0000000c0b00720c */ /* 0x000fda0003f06270 */
[----:B------:R-:W-:Y:S05]  /*4ff0*/  @!P0 BRA `(.L_x_74) ;  /* 0xfffffffc00a88947 */ /* 0x000fea000383ffff */
[----:B------:R-:W-:Y:S05]  /*5000*/  BSYNC.RECONVERGENT B0 ;  /* 0x0000000000007941 */ /* 0x000fea0003800200 */
.L_x_71:
        /* <DEDUP_REMOVED lines=8> */
[----:B------:R-:W-:-:S07]  /*5090*/  @P0 MOV R19, 0xffffffff ;  /* 0xffffffff00130802 */ /* 0x000fce0000000f00 */
.L_x_76:
[----:B------:R-:W-:Y:S05]  /*50a0*/  BSYNC.RECONVERGENT B0 ;  /* 0x0000000000007941 */ /* 0x000fea0003800200 */
.L_x_75:
        /* <DEDUP_REMOVED lines=14> */
[----:B------:R-:W-:Y:S05]  /*5190*/  EXIT ;  /* 0x000000000000794d */ /* 0x000fea0003800000 */
.L_x_70:
[----:B------:R-:W2:Y:S01]  /*51a0*/  LDCU.64 UR4, c[0x0][0x380] ;  /* 0x00007000ff0477ac */ /* 0x000ea20008000a00 */
[----:B------:R-:W-:Y:S01]  /*51b0*/  VIMNMX R24, PT, PT, R24, 0xc8, PT ;  /* 0x000000c818187848 */ /* 0x000fe20003fe0100 */
[----:B------:R-:W-:Y:S01]  /*51c0*/  IMAD.MOV.U32 R3, RZ, RZ, 0xb4 ;  /* 0x000000b4ff037424 */ /* 0x000fe200078e00ff */
[----:B-1----:R-:W-:Y:S01]  /*51d0*/  VIMNMX R6, PT, PT, R6, 0xb4, PT ;  /* 0x000000b406067848 */ /* 0x002fe20003fe0100 */
[----:B------:R-:W-:Y:S01]  /*51e0*/  DSETP.NEU.AND P0, PT, R18, RZ, PT ;  /* 0x000000ff1200722a */ /* 0x000fe20003f0d000 */
[----:B------:R-:W-:Y:S01]  /*51f0*/  VIMNMX R24, PT, PT, R24, 0x1, !PT ;  /* 0x0000000118187848 */ /* 0x000fe20007fe0100 */
[----:B------:R-:W-:Y:S01]  /*5200*/  IMAD.MOV.U32 R0, RZ, RZ, RZ ;  /* 0x000000ffff007224 */ /* 0x000fe200078e00ff */
[----:B------:R-:W-:-:S03]  /*5210*/  VIMNMX R6, PT, PT, R6, 0x1, !PT ;  /* 0x0000000106067848 */ /* 0x000fc60007fe0100 */
[----:B------:R-:W-:Y:S01]  /*5220*/  IMAD R24, R24, R3, -0xb5 ;  /* 0xffffff4b18187424 */ /* 0x000fe200078e0203 */
[----:B------:R-:W-:Y:S01]  /*5230*/  SEL R3, R6, 0x1, P0 ;  /* 0x0000000106037807 */ /* 0x000fe20000000000 */
[----:B--2---:R-:W-:-:S06]  /*5240*/  DSETP.NEU.AND P1, PT, RZ, UR4, PT ;  /* 0x00000004ff007e2a */ /* 0x004fcc000bf2d000 */
[----:B------:R-:W-:-:S04]  /*5250*/  SEL R24, R24, 0xffffffff, P1 ;  /* 0xffffffff18187807 */ /* 0x000fc80000800000 */
[----:B------:R-:W-:-:S07]  /*5260*/  IADD3 R3, PT, PT, R3, R24, RZ ;  /* 0x0000001803037210 */ /* 0x000fce0007ffe0ff */
.L_x_86:
[----:B------:R-:W-:Y:S01]  /*5270*/  SHF.R.U32.HI R5, RZ, 0x2, R28 ;  /* 0x00000002ff057819 */ /* 0x000fe2000001161c */
[----:B------:R-:W-:Y:S01]  /*5280*/  IMAD.SHL.U32 R4, R31, 0x10, RZ ;  /* 0x000000101f047824 */ /* 0x000fe200078e00ff */
[----:B------:R-:W-:Y:S01]  /*5290*/  SHF.R.U32.HI R10, RZ, 0x2, R27 ;  /* 0x00000002ff0a7819 */ /* 0x000fe2000001161b */
[----:B------:R-:W1:Y:S01]  /*52a0*/  LDCU.64 UR4, c[0x0][0x3c0] ;  /* 0x00007800ff0477ac */ /* 0x000e620008000a00 */
[----:B------:R-:W-:Y:S01]  /*52b0*/  LOP3.LUT R5, R5, R28, RZ, 0x3c, !PT ;  /* 0x0000001c05057212 */ /* 0x000fe200078e3cff */
[----:B0-----:R-:W-:Y:S01]  /*52c0*/  IMAD.MOV.U32 R12, RZ, RZ, 0x0 ;  /* 0x00000000ff0c7424 */ /* 0x001fe200078e00ff */
[----:B------:R-:W-:Y:S01]  /*52d0*/  LOP3.LUT R11, R10, R27, RZ, 0x3c, !PT ;  /* 0x0000001b0a0b7212 */ /* 0x000fe200078e3cff */
[----:B------:R-:W-:Y:S01]  /*52e0*/  IMAD.MOV.U32 R13, RZ, RZ, 0x3ca00000 ;  /* 0x3ca00000ff0d7424 */ /* 0x000fe200078e00ff */
[----:B------:R-:W-:Y:S01]  /*52f0*/  BSSY.RECONVERGENT B0, `(.L_x_78) ;  /* 0x000005c000007945 */ /* 0x000fe20003800200 */
[----:B------:R-:W-:-:S05]  /*5300*/  IMAD.SHL.U32 R6, R5, 0x2, RZ ;  /* 0x0000000205067824 */ /* 0x000fca00078e00ff */
[----:B------:R-:W-:-:S04]  /*5310*/  LOP3.LUT R4, R31, R4, R6, 0x96, !PT ;  /* 0x000000041f047212 */ /* 0x000fc800078e9606 */
[----:B0-----:R-:W-:Y:S01]  /*5320*/  LOP3.LUT R7, R4, R5, RZ, 0x3c, !PT ;  /* 0x0000000504077212 */ /* 0x001fe200078e3cff */
[----:B------:R-:W-:-:S03]  /*5330*/  IMAD.SHL.U32 R5, R11, 0x2, RZ ;  /* 0x000000020b057824 */ /* 0x000fc600078e00ff */
[----:B------:R-:W-:Y:S01]  /*5340*/  IADD3 R15, PT, PT, R2, 0x587c5, R7 ;  /* 0x000587c5020f7810 */ /* 0x000fe20007ffe007 */
[----:B------:R-:W-:-:S05]  /*5350*/  IMAD.SHL.U32 R4, R7, 0x10, RZ ;  /* 0x0000001007047824 */ /* 0x000fca00078e00ff */
[----:B------:R-:W-:Y:S02]  /*5360*/  LOP3.LUT R4, R11, R5, R4, 0x96, !PT ;  /* 0x000000050b047212 */ /* 0x000fe400078e9604 */
[----:B------:R-:W-:Y:S02]  /*5370*/  IADD3 R5, PT, PT, R2, 0xb0f8a, RZ ;  /* 0x000b0f8a02057810 */ /* 0x000fe40007ffe0ff */
[----:B------:R-:W-:-:S05]  /*5380*/  LOP3.LUT R4, R4, R7, RZ, 0x3c, !PT ;  /* 0x0000000704047212 */ /* 0x000fca00078e3cff */
[----:B------:R-:W-:Y:S02]  /*5390*/  IMAD.IADD R10, R4, 0x1, R5 ;  /* 0x00000001040a7824 */ /* 0x000fe400078e0205 */
[----:B------:R-:W-:Y:S02]  /*53a0*/  IMAD.MOV.U32 R6, RZ, RZ, R4 ;  /* 0x000000ffff067224 */ /* 0x000fe400078e0004 */
[----:B------:R-:W-:-:S03]  /*53b0*/  IMAD.WIDE.U32 R10, R10, 0x200000, RZ ;  /* 0x002000000a0a7825 */ /* 0x000fc600078e00ff */
[----:B------:R-:W-:Y:S01]  /*53c0*/  LOP3.LUT R14, R10, R15, RZ, 0x3c, !PT ;  /* 0x0000000f0a0e7212 */ /* 0x000fe200078e3cff */
[----:B------:R-:W-:-:S04]  /*53d0*/  IMAD.MOV.U32 R15, RZ, RZ, R11 ;  /* 0x000000ffff0f7224 */ /* 0x000fc800078e000b */
[----:B------:R-:W0:Y:S02]  /*53e0*/  I2F.F64.U64 R10, R14 ;  /* 0x0000000e000a7312 */ /* 0x000e240000301800 */
[----:B0-----:R-:W-:-:S08]  /*53f0*/  DFMA R10, R10, R12, 5.5511151231257827021e-17 ;  /* 0x3c9000000a0a742b */ /* 0x001fd0000000000c */
[----:B-1----:R-:W-:Y:S01]  /*5400*/  DSETP.GT.AND P0, PT, R10, UR4, PT ;  /* 0x000000040a007e2a */ /* 0x002fe2000bf04000 */
[----:B------:R-:W-:Y:S01]  /*5410*/  MOV R10, R31 ;  /* 0x0000001f000a7202 */ /* 0x000fe20000000f00 */
[----:B------:R-:W-:-:S12]  /*5420*/  IMAD.MOV.U32 R11, RZ, RZ, R7 ;  /* 0x000000ffff0b7224 */ /* 0x000fd800078e0007 */
[----:B------:R-:W-:Y:S05]  /*5430*/  @P0 BRA `(.L_x_79) ;  /* 0x00000004001c0947 */ /* 0x000fea0003800000 */
[----:B------:R-:W-:Y:S01]  /*5440*/  SHF.R.U32.HI R6, RZ, 0x2, R9 ;  /* 0x00000002ff067819 */ /* 0x000fe20000011609 */
[----:B------:R-:W-:Y:S01]  /*5450*/  IMAD.SHL.U32 R5, R4, 0x10, RZ ;  /* 0x0000001004057824 */ /* 0x000fe200078e00ff */
[----:B------:R-:W-:Y:S01]  /*5460*/  SHF.R.U32.HI R10, RZ, 0x2, R25 ;  /* 0x00000002ff0a7819 */ /* 0x000fe20000011619 */
[----:B------:R-:W-:Y:S01]  /*5470*/  BSSY.RECONVERGENT B1, `(.L_x_80) ;  /* 0x000002b000017945 */ /* 0x000fe20003800200 */
[----:B------:R-:W-:Y:S02]  /*5480*/  LOP3.LUT R6, R6, R9, RZ, 0x3c, !PT ;  /* 0x0000000906067212 */ /* 0x000fe400078e3cff */
[----:B------:R-:W-:-:S03]  /*5490*/  LOP3.LUT R10, R10, R25, RZ, 0x3c, !PT ;  /* 0x000000190a0a7212 */ /* 0x000fc600078e3cff */
[----:B------:R-:W-:-:S05]  /*54a0*/  IMAD.SHL.U32 R9, R6, 0x2, RZ ;  /* 0x0000000206097824 */ /* 0x000fca00078e00ff */
[----:B------:R-:W-:Y:S01]  /*54b0*/  LOP3.LUT R5, R4, R5, R9, 0x96, !PT ;  /* 0x0000000504057212 */ /* 0x000fe200078e9609 */
[----:B------:R-:W-:-:S03]  /*54c0*/  IMAD.MOV.U32 R9, RZ, RZ, 0xbb7 ;  /* 0x00000bb7ff097424 */ /* 0x000fc600078e00ff */
[----:B------:R-:W-:Y:S02]  /*54d0*/  LOP3.LUT R11, R5, R6, RZ, 0x3c, !PT ;  /* 0x00000006050b7212 */ /* 0x000fe400078e3cff */
[----:B------:R-:W-:Y:S02]  /*54e0*/  SHF.L.U32 R6, R10, 0x1, RZ ;  /* 0x000000010a067819 */ /* 0x000fe400000006ff */
[----:B------:R-:W-:Y:S01]  /*54f0*/  IADD3 R17, PT, PT, R2, 0x10974f, R11 ;  /* 0x0010974f02117810 */ /* 0x000fe20007ffe00b */
[----:B------:R-:W-:-:S05]  /*5500*/  IMAD.SHL.U32 R5, R11, 0x10, RZ ;  /* 0x000000100b057824 */ /* 0x000fca00078e00ff */
[----:B------:R-:W-:Y:S01]  /*5510*/  LOP3.LUT R6, R10, R6, R5, 0x96, !PT ;  /* 0x000000060a067212 */ /* 0x000fe200078e9605 */
[----:B------:R-:W-:Y:S01]  /*5520*/  VIADD R5, R2, 0x161f14 ;  /* 0x00161f1402057836 */ /* 0x000fe20000000000 */
[----:B------:R-:W-:Y:S02]  /*5530*/  MOV R2, RZ ;  /* 0x000000ff00027202 */ /* 0x000fe40000000f00 */
[----:B------:R-:W-:-:S05]  /*5540*/  LOP3.LUT R6, R6, R11, RZ, 0x3c, !PT ;  /* 0x0000000b06067212 */ /* 0x000fca00078e3cff */
[----:B------:R-:W-:-:S04]  /*5550*/  IMAD.IADD R14, R6, 0x1, R5 ;  /* 0x00000001060e7824 */ /* 0x000fc800078e0205 */
[----:B------:R-:W-:-:S03]  /*5560*/  IMAD.WIDE.U32 R14, R14, 0x200000, RZ ;  /* 0x002000000e0e7825 */ /* 0x000fc600078e00ff */
[----:B------:R-:W-:Y:S01]  /*5570*/  LOP3.LUT R16, R14, R17, RZ, 0x3c, !PT ;  /* 0x000000110e107212 */ /* 0x000fe200078e3cff */
[----:B------:R-:W-:Y:S02]  /*5580*/  IMAD.MOV.U32 R17, RZ, RZ, R15 ;  /* 0x000000ffff117224 */ /* 0x000fe400078e000f */
[----:B------:R-:W0:Y:S04]  /*5590*/  LDC.64 R14, c[0x0][0x3d8] ;  /* 0x0000f600ff0e7b82 */ /* 0x000e280000000a00 */
[----:B------:R-:W1:Y:S02]  /*55a0*/  I2F.F64.U64 R16, R16 ;  /* 0x0000001000107312 */ /* 0x000e640000301800 */
[----:B-1----:R-:W-:-:S11]  /*55b0*/  DFMA R12, R16, R12, 5.5511151231257827021e-17 ;  /* 0x3c900000100c742b */ /* 0x002fd6000000000c */
.L_x_83:
[----:B------:R-:W-:-:S05]  /*55c0*/  IMAD.IADD R10, R9, 0x1, -R2 ;  /* 0x00000001090a7824 */ /* 0x000fca00078e0a02 */
        /* <DEDUP_REMOVED lines=11> */
[----:B------:R-:W-:Y:S01]  /*5680*/  MOV R10, R2 ;  /* 0x00000002000a7202 */ /* 0x000fe20000000f00 */
[----:B------:R-:W-:Y:S02]  /*5690*/  IMAD.MOV.U32 R9, RZ, RZ, R18 ;  /* 0x000000ffff097224 */ /* 0x000fe400078e0012 */
[----:B------:R-:W-:-:S10]  /*56a0*/  IMAD.MOV.U32 R2, RZ, RZ, R19 ;  /* 0x000000ffff027224 */ /* 0x000fd400078e0013 */
[----:B------:R-:W-:Y:S01]  /*56b0*/  @P1 DSETP.GT.AND P0, PT, R16, R12, PT ;  /* 0x0000000c1000122a */ /* 0x000fe20003f04000 */
[----:B------:R-:W-:-:S05]  /*56c0*/  @P1 IMAD.MOV.U32 R2, RZ, RZ, R10 ;  /* 0x000000ffff021224 */ /* 0x000fca00078e000a */
[----:B------:R-:W-:-:S08]  /*56d0*/  @P1 SEL R9, R19, R18, P0 ;  /* 0x0000001213091207 */ /* 0x000fd00000000000 */
.L_x_82:
[----:B------:R-:W-:Y:S05]  /*56e0*/  BSYNC.RECONVERGENT B2 ;  /* 0x0000000000027941 */ /* 0x000fea0003800200 */
.L_x_81:
[----:B------:R-:W-:-:S05]  /*56f0*/  VIADD R10, R2, 0x1 ;  /* 0x00000001020a7836 */ /* 0x000fca0000000000 */
[----:B------:R-:W-:-:S13]  /*5700*/  ISETP.GE.AND P0, PT, R10, R9, PT ;  /* 0x000000090a00720c */ /* 0x000fda0003f06270 */
[----:B------:R-:W-:Y:S05]  /*5710*/  @!P0 BRA `(.L_x_83) ;  /* 0xfffffffc00a88947 */ /* 0x000fea000383ffff */
[----:B------:R-:W-:Y:S05]  /*5720*/  BSYNC.RECONVERGENT B1 ;  /* 0x0000000000017941 */ /* 0x000fea0003800200 */
.L_x_80:
[----:B------:R-:W-:Y:S01]  /*5730*/  IMAD R17, R3, 0xbb8, R2 ;  /* 0x00000bb803117824 */ /* 0x000fe200078e0202 */
[----:B------:R0:W5:Y:S03]  /*5740*/  LDG.E R10, desc[UR36][R22.64] ;  /* 0x00000024160a7981 */ /* 0x000166000c1e1900 */
[----:B------:R-:W-:Y:S02]  /*5750*/  IMAD.WIDE R14, R17, 0x8, R14 ;  /* 0x00000008110e7825 */ /* 0x000fe400078e020e */
[----:B------:R-:W1:Y:S04]  /*5760*/  LDC.64 R16, c[0x0][0x3f0] ;  /* 0x0000fc00ff107b82 */ /* 0x000e680000000a00 */
[----:B------:R-:W2:Y:S01]  /*5770*/  LDG.E.64 R14, desc[UR36][R14.64] ;  /* 0x000000240e0e7981 */ /* 0x000ea2000c1e1b00 */
[----:B------:R-:W-:Y:S01]  /*5780*/  BSSY.RECONVERGENT B1, `(.L_x_84) ;  /* 0x0000006000017945 */ /* 0x000fe20003800200 */
[----:B--2---:R-:W-:-:S14]  /*5790*/  DSETP.GTU.AND P0, PT, R12, R14, PT ;  /* 0x0000000e0c00722a */ /* 0x004fdc0003f0c000 */
[----:B01----:R-:W-:Y:S05]  /*57a0*/  @!P0 BRA `(.L_x_85) ;  /* 0x00000000000c8947 */ /* 0x003fea0003800000 */
[----:B------:R-:W-:Y:S01]  /*57b0*/  DSETP.GEU.AND P0, PT, R14, R12, PT ;  /* 0x0000000c0e00722a */ /* 0x000fe20003f0e000 */
[----:B------:R-:W-:-:S13]  /*57c0*/  MOV R2, R9 ;  /* 0x0000000900027202 */ /* 0x000fda0000000f00 */
[----:B------:R-:W-:-:S07]  /*57d0*/  @P0 IMAD.MOV.U32 R2, RZ, RZ, -0x1 ;  /* 0xffffffffff020424 */ /* 0x000fce00078e00ff */
.L_x_85:
[----:B------:R-:W-:Y:S05]  /*57e0*/  BSYNC.RECONVERGENT B1 ;  /* 0x0000000000017941 */ /* 0x000fea0003800200 */
.L_x_84:
[----:B------:R-:W0:Y:S01]  /*57f0*/  LDCU.64 UR4, c[0x0][0x3c8] ;  /* 0x00007900ff0477ac */ /* 0x000e220008000a00 */
[----:B------:R-:W0:Y:S01]  /*5800*/  I2F.F64 R12, R2 ;  /* 0x00000002000c7312 */ /* 0x000e220000201c00 */
[----:B-----5:R-:W-:-:S04]  /*5810*/  IMAD R15, R33, 0x7d0, R10 ;  /* 0x000007d0210f7824 */ /* 0x020fc800078e020a */
[----:B------:R-:W-:Y:S01]  /*5820*/  IMAD.WIDE R14, R15, 0x8, R16 ;  /* 0x000000080f0e7825 */ /* 0x000fe200078e0210 */
[----:B0-----:R-:W-:-:S07]  /*5830*/  DADD R12, R12, UR4 ;  /* 0x000000040c0c7e29 */ /* 0x001fce0008000000 */
[----:B------:R0:W-:Y:S04]  /*5840*/  STG.E.64 desc[UR36][R14.64], R12 ;  /* 0x0000000c0e007986 */ /* 0x0001e8000c101b24 */
[----:B------:R-:W2:Y:S01]  /*5850*/  LDG.E R9, desc[UR36][R22.64] ;  /* 0x0000002416097981 */ /* 0x000ea2000c1e1900 */
[----:B------:R-:W-:Y:S02]  /*5860*/  IMAD.MOV.U32 R10, RZ, RZ, R4 ;  /* 0x000000ffff0a7224 */ /* 0x000fe400078e0004 */
[----:B------:R-:W-:Y:S02]  /*5870*/  IMAD.MOV.U32 R25, RZ, RZ, R7 ;  /* 0x000000ffff197224 */ /* 0x000fe400078e0007 */
[----:B--2---:R-:W-:Y:S01]  /*5880*/  VIADD R17, R9, 0x1 ;  /* 0x0000000109117836 */ /* 0x004fe20000000000 */
[----:B------:R-:W-:-:S04]  /*5890*/  MOV R9, R31 ;  /* 0x0000001f00097202 */ /* 0x000fc80000000f00 */
[----:B------:R0:W-:Y:S03]  /*58a0*/  STG.E desc[UR36][R22.64], R17 ;  /* 0x0000001116007986 */ /* 0x0001e6000c101924 */
.L_x_79:
[----:B------:R-:W-:Y:S05]  /*58b0*/  BSYNC.RECONVERGENT B0 ;  /* 0x0000000000007941 */ /* 0x000fea0003800200 */
.L_x_78:
[----:B------:R-:W-:-:S05]  /*58c0*/  VIADD R0, R0, 0x1 ;  /* 0x0000000100007836 */ /* 0x000fca0000000000 */
[----:B------:R-:W-:-:S13]  /*58d0*/  ISETP.NE.AND P0, PT, R0, R8, PT ;  /* 0x000000080000720c */ /* 0x000fda0003f05270 */
[----:B------:R-:W-:Y:S05]  /*58e0*/  @!P0 EXIT ;  /* 0x000000000000894d */ /* 0x000fea0003800000 */
[----:B------:R-:W-:Y:S01]  /*58f0*/  IMAD.MOV.U32 R28, RZ, RZ, R9 ;  /* 0x000000ffff1c7224 */ /* 0x000fe200078e0009 */
[----:B------:R-:W-:Y:S01]  /*5900*/  MOV R31, R6 ;  /* 0x00000006001f7202 */ /* 0x000fe20000000f00 */
[----:B------:R-:W-:Y:S02]  /*5910*/  IMAD.MOV.U32 R27, RZ, RZ, R25 ;  /* 0x000000ffff1b7224 */ /* 0x000fe400078e0019 */
[----:B------:R-:W-:Y:S02]  /*5920*/  IMAD.MOV.U32 R2, RZ, RZ, R5 ;  /* 0x000000ffff027224 */ /* 0x000fe400078e0005 */
[----:B------:R-:W-:Y:S02]  /*5930*/  IMAD.MOV.U32 R9, RZ, RZ, R10 ;  /* 0x000000ffff097224 */ /* 0x000fe400078e000a */
[----:B------:R-:W-:Y:S01]  /*5940*/  IMAD.MOV.U32 R25, RZ, RZ, R11 ;  /* 0x000000ffff197224 */ /* 0x000fe200078e000b */
[----:B------:R-:W-:Y:S06]  /*5950*/  BRA `(.L_x_86) ;  /* 0xfffffff800447947 */ /* 0x000fec000383ffff */
.L_x_62:
[----:B------:R-:W1:Y:S02]  /*5960*/  LDC.64 R6, c[0x4][0x48] ;  /* 0x01001200ff067b82 */ /* 0x000e640000000a00 */
[----:B-1----:R-:W0:Y:S02]  /*5970*/  LDG.E.64 R10, desc[UR36][R6.64] ;  /* 0x00000024060a7981 */ /* 0x002e24000c1e1b00 */
[----:B0-2---:R-:W-:-:S05]  /*5980*/  IADD3 R4, P0, PT, R10, 0x1, RZ ;  /* 0x000000010a047810 */ /* 0x005fca0007f1e0ff */
[----:B------:R-:W-:Y:S01]  /*5990*/  IMAD.X R5, RZ, RZ, R11, P0 ;  /* 0x000000ffff057224 */ /* 0x000fe200000e060b */
[----:B------:R-:W-:-:S04]  /*59a0*/  ISETP.GT.U32.AND P0, PT, R10, 0x8, PT ;  /* 0x000000080a00780c */ /* 0x000fc80003f04070 */
[----:B------:R0:W-:Y:S01]  /*59b0*/  STG.E.64 desc[UR36][R6.64], R4 ;  /* 0x0000000406007986 */ /* 0x0001e2000c101b24 */
[----:B------:R-:W-:-:S13]  /*59c0*/  ISETP.GT.AND.EX P0, PT, R11, RZ, PT, P0 ;  /* 0x000000ff0b00720c */ /* 0x000fda0003f04300 */
[----:B0-----:R-:W-:Y:S05]  /*59d0*/  @P0 BRA `(.L_x_87) ;  /* 0x00000000002c0947 */ /* 0x001fea0003800000 */
[----:B------:R-:W-:Y:S01]  /*59e0*/  MOV R0, 0x0 ;  /* 0x0000000000007802 */ /* 0x000fe20000000f00 */
[----:B------:R0:W-:Y:S01]  /*59f0*/  STL.64 [R1], R8 ;  /* 0x0000000801007387 */ /* 0x0001e20000100a00 */
[----:B------:R-:W1:Y:S01]  /*5a00*/  LDCU.64 UR4, c[0x4][0x50] ;  /* 0x01000a00ff0477ac */ /* 0x000e620008000a00 */
[----:B------:R-:W-:Y:S01]  /*5a10*/  IMAD.MOV.U32 R6, RZ, RZ, R26 ;  /* 0x000000ffff067224 */ /* 0x000fe200078e001a */
[----:B------:R0:W2:Y:S01]  /*5a20*/  LDC.64 R10, c[0x4][R0] ;  /* 0x01000000000a7b82 */ /* 0x0000a20000000a00 */
[----:B------:R-:W-:Y:S02]  /*5a30*/  IMAD.MOV.U32 R7, RZ, RZ, R2 ;  /* 0x000000ffff077224 */ /* 0x000fe400078e0002 */
[----:B-1----:R-:W-:Y:S01]  /*5a40*/  IMAD.U32 R4, RZ, RZ, UR4 ;  /* 0x00000004ff047e24 */ /* 0x002fe2000f8e00ff */
[----:B0-----:R-:W-:-:S07]  /*5a50*/  MOV R5, UR5 ;  /* 0x0000000500057c02 */ /* 0x001fce0008000f00 */
[----:B------:R-:W-:-:S07]  /*5a60*/  LEPC R20, `(.L_x_88) ;  /* 0x000000001014794e */ /* 0x000fce0000000000 */
[----:B--2---:R-:W-:Y:S05]  /*5a70*/  CALL.ABS.NOINC R10 ;  /* 0x000000000a007343 */ /* 0x004fea0003c00000 */
.L_x_88:
[----:B------:R-:W-:Y:S05]  /*5a80*/  EXIT ;  /* 0x000000000000794d */ /* 0x000fea0003800000 */
.L_x_87:
[----:B------:R-:W-:-:S04]  /*5a90*/  ISETP.NE.U32.AND P0, PT, R4, 0xa, PT ;  /* 0x0000000a0400780c */ /* 0x000fc80003f05070 */
[----:B------:R-:W-:-:S13]  /*5aa0*/  ISETP.NE.AND.EX P0, PT, R5, RZ, PT, P0 ;  /* 0x000000ff0500720c */ /* 0x000fda0003f05300 */
[----:B------:R-:W-:Y:S05]  /*5ab0*/  @P0 EXIT ;  /* 0x000000000000094d */ /* 0x000fea0003800000 */
[----:B------:R-:W-:Y:S01]  /*5ac0*/  MOV R0, 0x0 ;  /* 0x0000000000007802 */ /* 0x000fe20000000f00 */
[----:B------:R-:W0:Y:S01]  /*5ad0*/  LDCU.64 UR4, c[0x4][0x58] ;  /* 0x01000b00ff0477ac */ /* 0x000e220008000a00 */
[----:B------:R-:W-:Y:S02]  /*5ae0*/  CS2R R6, SRZ ;  /* 0x0000000000067805 */ /* 0x000fe4000001ff00 */
[----:B------:R1:W2:Y:S01]  /*5af0*/  LDC.64 R2, c[0x4][R0] ;  /* 0x0100000000027b82 */ /* 0x0002a20000000a00 */
[----:B0-----:R-:W-:Y:S02]  /*5b00*/  IMAD.U32 R4, RZ, RZ, UR4 ;  /* 0x00000004ff047e24 */ /* 0x001fe4000f8e00ff */
[----:B-1----:R-:W-:-:S07]  /*5b10*/  IMAD.U32 R5, RZ, RZ, UR5 ;  /* 0x00000005ff057e24 */ /* 0x002fce000f8e00ff */
[----:B------:R-:W-:-:S07]  /*5b20*/  LEPC R20, `(.L_x_89) ;  /* 0x000000001014794e */ /* 0x000fce0000000000 */
[----:B--2---:R-:W-:Y:S05]  /*5b30*/  CALL.ABS.NOINC R2 ;  /* 0x0000000002007343 */ /* 0x004fea0003c00000 */
.L_x_89:
[----:B------:R-:W-:Y:S05]  /*5b40*/  EXIT ;  /* 0x000000000000794d */ /* 0x000fea0003800000 */
        .weak           $__internal_0_$__cuda_sm20_div_rn_f64_full
        .type           $__internal_0_$__cuda_sm20_div_rn_f64_full,@function
        .size           $__internal_0_$__cuda_sm20_div_rn_f64_full,($_Z13pmt_calculateddddPdS_S_dddiS_S_PiS_S0_i$__internal_accurate_pow - $__internal_0_$__cuda_sm20_div_rn_f64_full)
$__internal_0_$__cuda_sm20_div_rn_f64_full:
[C---:B------:R-:W-:Y:S01]  /*5b50*/  FSETP.GEU.AND P0, PT, |R7|.reuse, 1.469367938527859385e-39, PT ;  /* 0x001000000700780b */ /* 0x040fe20003f0e200 */
[----:B------:R-:W-:Y:S01]  /*5b60*/  IMAD.MOV.U32 R13, RZ, RZ, 0x1ca00000 ;  /* 0x1ca00000ff0d7424 */ /* 0x000fe200078e00ff */
[C---:B------:R-:W-:Y:S01]  /*5b70*/  LOP3.LUT R4, R7.reuse, 0x800fffff, RZ, 0xc0, !PT ;  /* 0x800fffff07047812 */ /* 0x040fe200078ec0ff */
[----:B------:R-:W-:Y:S01]  /*5b80*/  IMAD.MOV.U32 R17, RZ, RZ, 0x1ca00000 ;  /* 0x1ca00000ff117424 */ /* 0x000fe200078e00ff */
[----:B------:R-:W-:Y:S01]  /*5b90*/  LOP3.LUT R12, R7, 0x7ff00000, RZ, 0xc0, !PT ;  /* 0x7ff00000070c7812 */ /* 0x000fe200078ec0ff */
[----:B------:R-:W-:Y:S01]  /*5ba0*/  IMAD.MOV.U32 R14, RZ, RZ, 0x1 ;  /* 0x00000001ff0e7424 */ /* 0x000fe200078e00ff */
[----:B------:R-:W-:Y:S01]  /*5bb0*/  LOP3.LUT R5, R4, 0x3ff00000, RZ, 0xfc, !PT ;  /* 0x3ff0000004057812 */ /* 0x000fe200078efcff */
[----:B------:R-:W-:Y:S01]  /*5bc0*/  BSSY.RECONVERGENT B2, `(.L_x_90) ;  /* 0x0000053000027945 */ /* 0x000fe20003800200 */
[----:B------:R-:W-:Y:S01]  /*5bd0*/  MOV R4, R6 ;  /* 0x0000000600047202 */ /* 0x000fe20000000f00 */
[----:B------:R-:W-:Y:S01]  /*5be0*/  IMAD.MOV.U32 R3, RZ, RZ, R12 ;  /* 0x000000ffff037224 */ /* 0x000fe200078e000c */
[----:B------:R-:W-:-:S03]  /*5bf0*/  LOP3.LUT R35, R11, 0x7ff00000, RZ, 0xc0, !PT ;  /* 0x7ff000000b237812 */ /* 0x000fc600078ec0ff */
[----:B------:R-:W-:-:S06]  /*5c00*/  @!P0 DMUL R4, R6, 8.98846567431157953865e+307 ;  /* 0x7fe0000006048828 */ /* 0x000fcc0000000000 */
[----:B------:R-:W0:Y:S04]  /*5c10*/  MUFU.RCP64H R15, R5 ;  /* 0x00000005000f7308 */ /* 0x000e280000001800 */
[----:B------:R-:W-:Y:S02]  /*5c20*/  @!P0 LOP3.LUT R3, R5, 0x7ff00000, RZ, 0xc0, !PT ;  /* 0x7ff0000005038812 */ /* 0x000fe400078ec0ff */
[----:B------:R-:W-:-:S04]  /*5c30*/  ISETP.GE.U32.AND P0, PT, R35, R12, PT ;  /* 0x0000000c2300720c */ /* 0x000fc80003f06070 */
[----:B------:R-:W-:Y:S02]  /*5c40*/  SEL R13, R13, 0x63400000, !P0 ;  /* 0x634000000d0d7807 */ /* 0x000fe40004000000 */
[----:B------:R-:W-:Y:S02]  /*5c50*/  FSETP.GEU.AND P0, PT, |R11|, 1.469367938527859385e-39, PT ;  /* 0x001000000b00780b */ /* 0x000fe40003f0e200 */
[----:B------:R-:W-:-:S11]  /*5c60*/  LOP3.LUT R13, R13, 0x800fffff, R11, 0xf8, !PT ;  /* 0x800fffff0d0d7812 */ /* 0x000fd600078ef80b */
[----:B------:R-:W-:Y:S02]  /*5c70*/  @!P0 LOP3.LUT R12, R7, 0x7ff00000, RZ, 0xc0, !PT ;  /* 0x7ff00000070c8812 */ /* 0x000fe400078ec0ff */
[----:B------:R-:W-:Y:S02]  /*5c80*/  @!P0 MOV R16, RZ ;  /* 0x000000ff00108202 */ /* 0x000fe40000000f00 */
[----:B------:R-:W-:-:S04]  /*5c90*/  @!P0 ISETP.GE.U32.AND P6, PT, R35, R12, PT ;  /* 0x0000000c2300820c */ /* 0x000fc80003fc6070 */
[----:B------:R-:W-:-:S04]  /*5ca0*/  @!P0 SEL R17, R17, 0x63400000, !P6 ;  /* 0x6340000011118807 */ /* 0x000fc80007000000 */
[----:B------:R-:W-:-:S04]  /*5cb0*/  @!P0 LOP3.LUT R12, R17, 0x80000000, R11, 0xf8, !PT ;  /* 0x80000000110c8812 */ /* 0x000fc800078ef80b */
[----:B------:R-:W-:Y:S01]  /*5cc0*/  @!P0 LOP3.LUT R17, R12, 0x100000, RZ, 0xfc, !PT ;  /* 0x001000000c118812 */ /* 0x000fe200078efcff */
[----:B------:R-:W-:-:S06]  /*5cd0*/  IMAD.MOV.U32 R12, RZ, RZ, R10 ;  /* 0x000000ffff0c7224 */ /* 0x000fcc00078e000a */
[----:B------:R-:W-:Y:S02]  /*5ce0*/  @!P0 DFMA R12, R12, 2, -R16 ;  /* 0x400000000c0c882b */ /* 0x000fe40000000810 */
[----:B0-----:R-:W-:-:S08]  /*5cf0*/  DFMA R16, R14, -R4, 1 ;  /* 0x3ff000000e10742b */ /* 0x001fd00000000804 */
[----:B------:R-:W-:-:S08]  /*5d00*/  DFMA R16, R16, R16, R16 ;  /* 0x000000101010722b */ /* 0x000fd00000000010 */
[----:B------:R-:W-:-:S08]  /*5d10*/  DFMA R14, R14, R16, R14 ;  /* 0x000000100e0e722b */ /* 0x000fd0000000000e */
[----:B------:R-:W-:-:S08]  /*5d20*/  DFMA R16, R14, -R4, 1 ;  /* 0x3ff000000e10742b */ /* 0x000fd00000000804 */
[----:B------:R-:W-:-:S08]  /*5d30*/  DFMA R14, R14, R16, R14 ;  /* 0x000000100e0e722b */ /* 0x000fd0000000000e */
[----:B------:R-:W-:-:S08]  /*5d40*/  DMUL R16, R14, R12 ;  /* 0x0000000c0e107228 */ /* 0x000fd00000000000 */
[----:B------:R-:W-:-:S08]  /*5d50*/  DFMA R20, R16, -R4, R12 ;  /* 0x800000041014722b */ /* 0x000fd0000000000c */
[----:B------:R-:W-:Y:S01]  /*5d60*/  DFMA R20, R14, R20, R16 ;  /* 0x000000140e14722b */ /* 0x000fe20000000010 */
[----:B------:R-:W-:Y:S01]  /*5d70*/  IMAD.MOV.U32 R16, RZ, RZ, R35 ;  /* 0x000000ffff107224 */ /* 0x000fe200078e0023 */
[----:B------:R-:W-:-:S05]  /*5d80*/  @!P0 LOP3.LUT R16, R13, 0x7ff00000, RZ, 0xc0, !PT ;  /* 0x7ff000000d108812 */ /* 0x000fca00078ec0ff */
[----:B------:R-:W-:-:S05]  /*5d90*/  VIADD R14, R16, 0xffffffff ;  /* 0xffffffff100e7836 */ /* 0x000fca0000000000 */
[----:B------:R-:W-:Y:S01]  /*5da0*/  ISETP.GT.U32.AND P0, PT, R14, 0x7feffffe, PT ;  /* 0x7feffffe0e00780c */ /* 0x000fe20003f04070 */
[----:B------:R-:W-:-:S05]  /*5db0*/  VIADD R14, R3, 0xffffffff ;  /* 0xffffffff030e7836 */ /* 0x000fca0000000000 */
[----:B------:R-:W-:-:S13]  /*5dc0*/  ISETP.GT.U32.OR P0, PT, R14, 0x7feffffe, P0 ;  /* 0x7feffffe0e00780c */ /* 0x000fda0000704470 */
[----:B------:R-:W-:Y:S05]  /*5dd0*/  @P0 BRA `(.L_x_91) ;  /* 0x0000000000700947 */ /* 0x000fea0003800000 */
[----:B------:R-:W-:-:S04]  /*5de0*/  LOP3.LUT R10, R7, 0x7ff00000, RZ, 0xc0, !PT ;  /* 0x7ff00000070a7812 */ /* 0x000fc800078ec0ff */
[CC--:B------:R-:W-:Y:S02]  /*5df0*/  ISETP.GE.U32.AND P0, PT, R35.reuse, R10.reuse, PT ;  /* 0x0000000a2300720c */ /* 0x0c0fe40003f06070 */
[----:B------:R-:W-:Y:S02]  /*5e00*/  VIADDMNMX R35, R35, -R10, 0xb9600000, !PT ;  /* 0xb960000023237446 */ /* 0x000fe4000780090a */
[----:B------:R-:W-:Y:S02]  /*5e10*/  MOV R10, 0x1ca00000 ;  /* 0x1ca00000000a7802 */ /* 0x000fe40000000f00 */
[----:B------:R-:W-:Y:S02]  /*5e20*/  VIMNMX R3, PT, PT, R35, 0x46a00000, PT ;  /* 0x46a0000023037848 */ /* 0x000fe40003fe0100 */
[----:B------:R-:W-:-:S05]  /*5e30*/  SEL R10, R10, 0x63400000, !P0 ;  /* 0x634000000a0a7807 */ /* 0x000fca0004000000 */
[----:B------:R-:W-:Y:S02]  /*5e40*/  IMAD.IADD R3, R3, 0x1, -R10 ;  /* 0x0000000103037824 */ /* 0x000fe400078e0a0a */
[----:B------:R-:W-:Y:S02]  /*5e50*/  IMAD.MOV.U32 R10, RZ, RZ, RZ ;  /* 0x000000ffff0a7224 */ /* 0x000fe400078e00ff */
[----:B------:R-:W-:-:S06]  /*5e60*/  VIADD R11, R3, 0x7fe00000 ;  /* 0x7fe00000030b7836 */ /* 0x000fcc0000000000 */
[----:B------:R-:W-:-:S10]  /*5e70*/  DMUL R14, R20, R10 ;  /* 0x0000000a140e7228 */ /* 0x000fd40000000000 */
[----:B------:R-:W-:-:S13]  /*5e80*/  FSETP.GTU.AND P0, PT, |R15|, 1.469367938527859385e-39, PT ;  /* 0x001000000f00780b */ /* 0x000fda0003f0c200 */
[----:B------:R-:W-:Y:S05]  /*5e90*/  @P0 BRA `(.L_x_92) ;  /* 0x0000000000940947 */ /* 0x000fea0003800000 */
[----:B------:R-:W-:Y:S01]  /*5ea0*/  DFMA R4, R20, -R4, R12 ;  /* 0x800000041404722b */ /* 0x000fe2000000000c */
[----:B------:R-:W-:-:S09]  /*5eb0*/  IMAD.MOV.U32 R10, RZ, RZ, RZ ;  /* 0x000000ffff0a7224 */ /* 0x000fd200078e00ff */
[C---:B------:R-:W-:Y:S02]  /*5ec0*/  FSETP.NEU.AND P0, PT, R5.reuse, RZ, PT ;  /* 0x000000ff0500720b */ /* 0x040fe40003f0d000 */
[----:B------:R-:W-:-:S04]  /*5ed0*/  LOP3.LUT R7, R5, 0x80000000, R7, 0x48, !PT ;  /* 0x8000000005077812 */ /* 0x000fc800078e4807 */
[----:B------:R-:W-:-:S07]  /*5ee0*/  LOP3.LUT R11, R7, R11, RZ, 0xfc, !PT ;  /* 0x0000000b070b7212 */ /* 0x000fce00078efcff */
[----:B------:R-:W-:Y:S05]  /*5ef0*/  @!P0 BRA `(.L_x_92) ;  /* 0x00000000007c8947 */ /* 0x000fea0003800000 */
[C---:B------:R-:W-:Y:S01]  /*5f00*/  IADD3 R5, PT, PT, -R3.reuse, RZ, RZ ;  /* 0x000000ff03057210 */ /* 0x040fe20007ffe1ff */
[----:B------:R-:W-:Y:S01]  /*5f10*/  IMAD.MOV.U32 R4, RZ, RZ, RZ ;  /* 0x000000ffff047224 */ /* 0x000fe200078e00ff */
[----:B------:R-:W-:Y:S01]  /*5f20*/  DMUL.RP R10, R20, R10 ;  /* 0x0000000a140a7228 */ /* 0x000fe20000008000 */
[----:B------:R-:W-:-:S04]  /*5f30*/  IADD3 R3, PT, PT, -R3, -0x43300000, RZ ;  /* 0xbcd0000003037810 */ /* 0x000fc80007ffe1ff */
[----:B------:R-:W-:-:S05]  /*5f40*/  DFMA R4, R14, -R4, R20 ;  /* 0x800000040e04722b */ /* 0x000fca0000000014 */
[----:B------:R-:W-:-:S05]  /*5f50*/  LOP3.LUT R7, R11, R7, RZ, 0x3c, !PT ;  /* 0x000000070b077212 */ /* 0x000fca00078e3cff */
[----:B------:R-:W-:-:S04]  /*5f60*/  FSETP.NEU.AND P0, PT, |R5|, R3, PT ;  /* 0x000000030500720b */ /* 0x000fc80003f0d200 */
[----:B------:R-:W-:Y:S02]  /*5f70*/  FSEL R14, R10, R14, !P0 ;  /* 0x0000000e0a0e7208 */ /* 0x000fe40004000000 */
[----:B------:R-:W-:Y:S01]  /*5f80*/  FSEL R15, R7, R15, !P0 ;  /* 0x0000000f070f7208 */ /* 0x000fe20004000000 */
[----:B------:R-:W-:Y:S06]  /*5f90*/  BRA `(.L_x_92) ;  /* 0x0000000000547947 */ /* 0x000fec0003800000 */
.L_x_91:
[----:B------:R-:W-:-:S14]  /*5fa0*/  DSETP.NAN.AND P0, PT, R10, R10, PT ;  /* 0x0000000a0a00722a */ /* 0x000fdc0003f08000 */
[----:B------:R-:W-:Y:S05]  /*5fb0*/  @P0 BRA `(.L_x_93) ;  /* 0x0000000000440947 */ /* 0x000fea0003800000 */
[----:B------:R-:W-:-:S14]  /*5fc0*/  DSETP.NAN.AND P0, PT, R6, R6, PT ;  /* 0x000000060600722a */ /* 0x000fdc0003f08000 */
[----:B------:R-:W-:Y:S05]  /*5fd0*/  @P0 BRA `(.L_x_94) ;  /* 0x0000000000300947 */ /* 0x000fea0003800000 */
[----:B------:R-:W-:Y:S01]  /*5fe0*/  ISETP.NE.AND P0, PT, R16, R3, PT ;  /* 0x000000031000720c */ /* 0x000fe20003f05270 */
[----:B------:R-:W-:Y:S02]  /*5ff0*/  IMAD.MOV.U32 R14, RZ, RZ, 0x0 ;  /* 0x00000000ff0e7424 */ /* 0x000fe400078e00ff */
[----:B------:R-:W-:-:S10]  /*6000*/  IMAD.MOV.U32 R15, RZ, RZ, -0x80000 ;  /* 0xfff80000ff0f7424 */ /* 0x000fd400078e00ff */
[----:B------:R-:W-:Y:S05]  /*6010*/  @!P0 BRA `(.L_x_92) ;  /* 0x0000000000348947 */ /* 0x000fea0003800000 */
[----:B------:R-:W-:Y:S02]  /*6020*/  ISETP.NE.AND P0, PT, R16, 0x7ff00000, PT ;  /* 0x7ff000001000780c */ /* 0x000fe40003f05270 */
[----:B------:R-:W-:Y:S02]  /*6030*/  LOP3.LUT R15, R11, 0x80000000, R7, 0x48, !PT ;  /* 0x800000000b0f7812 */ /* 0x000fe400078e4807 */
[----:B------:R-:W-:-:S13]  /*6040*/  ISETP.EQ.OR P0, PT, R3, RZ, !P0 ;  /* 0x000000ff0300720c */ /* 0x000fda0004702670 */
[----:B------:R-:W-:Y:S01]  /*6050*/  @P0 LOP3.LUT R3, R15, 0x7ff00000, RZ, 0xfc, !PT ;  /* 0x7ff000000f030812 */ /* 0x000fe200078efcff */
[----:B------:R-:W-:Y:S01]  /*6060*/  @!P0 IMAD.MOV.U32 R14, RZ, RZ, RZ ;  /* 0x000000ffff0e8224 */ /* 0x000fe200078e00ff */
[----:B------:R-:W-:-:S03]  /*6070*/  @P0 MOV R14, RZ ;  /* 0x000000ff000e0202 */ /* 0x000fc60000000f00 */
[----:B------:R-:W-:Y:S01]  /*6080*/  @P0 IMAD.MOV.U32 R15, RZ, RZ, R3 ;  /* 0x000000ffff0f0224 */ /* 0x000fe200078e0003 */
[----:B------:R-:W-:Y:S06]  /*6090*/  BRA `(.L_x_92) ;  /* 0x0000000000147947 */ /* 0x000fec0003800000 */
.L_x_94:
[----:B------:R-:W-:Y:S01]  /*60a0*/  LOP3.LUT R15, R7, 0x80000, RZ, 0xfc, !PT ;  /* 0x00080000070f7812 */ /* 0x000fe200078efcff */
[----:B------:R-:W-:Y:S01]  /*60b0*/  IMAD.MOV.U32 R14, RZ, RZ, R6 ;  /* 0x000000ffff0e7224 */ /* 0x000fe200078e0006 */
[----:B------:R-:W-:Y:S06]  /*60c0*/  BRA `(.L_x_92) ;  /* 0x0000000000087947 */ /* 0x000fec0003800000 */
.L_x_93:
[----:B------:R-:W-:Y:S01]  /*60d0*/  LOP3.LUT R15, R11, 0x80000, RZ, 0xfc, !PT ;  /* 0x000800000b0f7812 */ /* 0x000fe200078efcff */
[----:B------:R-:W-:-:S07]  /*60e0*/  IMAD.MOV.U32 R14, RZ, RZ, R10 ;  /* 0x000000ffff0e7224 */ /* 0x000fce00078e000a */
.L_x_92:
[----:B------:R-:W-:Y:S05]  /*60f0*/  BSYNC.RECONVERGENT B2 ;  /* 0x0000000000027941 */ /* 0x000fea0003800200 */
.L_x_90:
[----:B------:R-:W-:Y:S01]  /*6100*/  IMAD.MOV.U32 R4, RZ, RZ, R0 ;  /* 0x000000ffff047224 */ /* 0x000fe200078e0000 */
[----:B------:R-:W-:Y:S01]  /*6110*/  MOV R7, R15 ;  /* 0x0000000f00077202 */ /* 0x000fe20000000f00 */
[----:B------:R-:W-:Y:S02]  /*6120*/  IMAD.MOV.U32 R5, RZ, RZ, 0x0 ;  /* 0x00000000ff057424 */ /* 0x000fe400078e00ff */
[----:B------:R-:W-:Y:S02]  /*6130*/  IMAD.MOV.U32 R6, RZ, RZ, R14 ;  /* 0x000000ffff067224 */ /* 0x000fe400078e000e */
[----:B------:R-:W-:Y:S05]  /*6140*/  RET.REL.NODEC R4 `(_Z13pmt_calculateddddPdS_S_dddiS_S_PiS_S0_i) ;  /* 0xffffff9c04ac7950 */ /* 0x000fea0003c3ffff */
        .type           $_Z13pmt_calculateddddPdS_S_dddiS_S_PiS_S0_i$__internal_accurate_pow,@function
        .size           $_Z13pmt_calculateddddPdS_S_dddiS_S_PiS_S0_i$__internal_accurate_pow,(.L_x_98 - $_Z13pmt_calculateddddPdS_S_dddiS_S_PiS_S0_i$__internal_accurate_pow)
$_Z13pmt_calculateddddPdS_S_dddiS_S_PiS_S0_i$__internal_accurate_pow:
[----:B------:R-:W-:Y:S01]  /*6150*/  ISETP.GT.U32.AND P0, PT, R3, 0xfffff, PT ;  /* 0x000fffff0300780c */ /* 0x000fe20003f04070 */
[----:B------:R-:W-:Y:S01]  /*6160*/  IMAD.MOV.U32 R4, RZ, RZ, R10 ;  /* 0x000000ffff047224 */ /* 0x000fe200078e000a */
[----:B------:R-:W-:Y:S01]  /*6170*/  MOV R6, R3 ;  /* 0x0000000300067202 */ /* 0x000fe20000000f00 */
[--C-:B------:R-:W-:Y:S01]  /*6180*/  IMAD.MOV.U32 R5, RZ, RZ, R3.reuse ;  /* 0x000000ffff057224 */ /* 0x100fe200078e0003 */
[----:B------:R-:W-:Y:S01]  /*6190*/  MOV R12, RZ ;  /* 0x000000ff000c7202 */ /* 0x000fe20000000f00 */
[----:B------:R-:W-:Y:S01]  /*61a0*/  IMAD.MOV.U32 R16, RZ, RZ, 0x41ad3b5a ;  /* 0x41ad3b5aff107424 */ /* 0x000fe200078e00ff */
[----:B------:R-:W-:Y:S01]  /*61b0*/  UMOV UR4, 0x7d2cafe2 ;  /* 0x7d2cafe200047882 */ /* 0x000fe20000000000 */
[----:B------:R-:W-:Y:S01]  /*61c0*/  IMAD.MOV.U32 R17, RZ, RZ, 0x3ed0f5d2 ;  /* 0x3ed0f5d2ff117424 */ /* 0x000fe200078e00ff */
[----:B------:R-:W-:Y:S01]  /*61d0*/  UMOV UR5, 0x3eb0f5ff ;  /* 0x3eb0f5ff00057882 */ /* 0x000fe20000000000 */
[----:B------:R-:W-:Y:S01]  /*61e0*/  SHF.R.U32.HI R3, RZ, 0x14, R3 ;  /* 0x00000014ff037819 */ /* 0x000fe20000011603 */
[----:B------:R-:W-:Y:S01]  /*61f0*/  UMOV UR6, 0x3b39803f ;  /* 0x3b39803f00067882 */ /* 0x000fe20000000000 */
[----:B------:R-:W-:-:S02]  /*6200*/  UMOV UR7, 0x3c7abc9e ;  /* 0x3c7abc9e00077882 */ /* 0x000fc40000000000 */
[----:B------:R-:W-:-:S10]  /*6210*/  @!P0 DMUL R4, R4, 1.80143985094819840000e+16 ;  /* 0x4350000004048828 */ /* 0x000fd40000000000 */
[----:B------:R-:W-:Y:S01]  /*6220*/  @!P0 IMAD.MOV.U32 R6, RZ, RZ, R5 ;  /* 0x000000ffff068224 */ /* 0x000fe200078e0005 */
[----:B------:R-:W-:Y:S01]  /*6230*/  @!P0 LEA.HI R3, R5, 0xffffffca, RZ, 0xc ;  /* 0xffffffca05038811 */ /* 0x000fe200078f60ff */
[----:B------:R-:W-:Y:S02]  /*6240*/  @!P0 IMAD.MOV.U32 R10, RZ, RZ, R4 ;  /* 0x000000ffff0a8224 */ /* 0x000fe400078e0004 */
[----:B------:R-:W-:Y:S01]  /*6250*/  IMAD.MOV.U32 R5, RZ, RZ, 0x43300000 ;  /* 0x43300000ff057424 */ /* 0x000fe200078e00ff */
[----:B------:R-:W-:Y:S02]  /*6260*/  LOP3.LUT R6, R6, 0x800fffff, RZ, 0xc0, !PT ;  /* 0x800fffff06067812 */ /* 0x000fe400078ec0ff */
[----:B------:R-:W-:Y:S02]  /*6270*/  IADD3 R4, PT, PT, R3, -0x3ff, RZ ;  /* 0xfffffc0103047810 */ /* 0x000fe40007ffe0ff */
[----:B------:R-:W-:-:S04]  /*6280*/  LOP3.LUT R11, R6, 0x3ff00000, RZ, 0xfc, !PT ;  /* 0x3ff00000060b7812 */ /* 0x000fc800078efcff */
[----:B------:R-:W-:-:S13]  /*6290*/  ISETP.GE.U32.AND P1, PT, R11, 0x3ff6a09f, PT ;  /* 0x3ff6a09f0b00780c */ /* 0x000fda0003f26070 */
[----:B------:R-:W-:Y:S02]  /*62a0*/  @P1 VIADD R7, R11, 0xfff00000 ;  /* 0xfff000000b071836 */ /* 0x000fe40000000000 */
[----:B------:R-:W-:Y:S02]  /*62b0*/  @P1 VIADD R4, R3, 0xfffffc02 ;  /* 0xfffffc0203041836 */ /* 0x000fe40000000000 */
[----:B------:R-:W-:-:S03]  /*62c0*/  @P1 IMAD.MOV.U32 R11, RZ, RZ, R7 ;  /* 0x000000ffff0b1224 */ /* 0x000fc600078e0007 */
[----:B------:R-:W-:-:S03]  /*62d0*/  LOP3.LUT R4, R4, 0x80000000, RZ, 0x3c, !PT ;  /* 0x8000000004047812 */ /* 0x000fc600078e3cff */
[C---:B------:R-:W-:Y:S02]  /*62e0*/  DADD R8, R10.reuse, 1 ;  /* 0x3ff000000a087429 */ /* 0x040fe40000000000 */
[----:B------:R-:W-:-:S04]  /*62f0*/  DADD R10, R10, -1 ;  /* 0xbff000000a0a7429 */ /* 0x000fc80000000000 */
[----:B------:R-:W0:Y:S02]  /*6300*/  MUFU.RCP64H R13, R9 ;  /* 0x00000009000d7308 */ /* 0x000e240000001800 */
[----:B0-----:R-:W-:-:S08]  /*6310*/  DFMA R6, -R8, R12, 1 ;  /* 0x3ff000000806742b */ /* 0x001fd0000000010c */
[----:B------:R-:W-:-:S08]  /*6320*/  DFMA R6, R6, R6, R6 ;  /* 0x000000060606722b */ /* 0x000fd00000000006 */
[----:B------:R-:W-:-:S08]  /*6330*/  DFMA R12, R12, R6, R12 ;  /* 0x000000060c0c722b */ /* 0x000fd0000000000c */
[----:B------:R-:W-:-:S08]  /*6340*/  DMUL R6, R10, R12 ;  /* 0x0000000c0a067228 */ /* 0x000fd00000000000 */
[----:B------:R-:W-:-:S08]  /*6350*/  DFMA R6, R10, R12, R6 ;  /* 0x0000000c0a06722b */ /* 0x000fd00000000006 */
[----:B------:R-:W-:Y:S02]  /*6360*/  DMUL R14, R6, R6 ;  /* 0x00000006060e7228 */ /* 0x000fe40000000000 */
[----:B------:R-:W-:-:S06]  /*6370*/  DADD R20, R10, -R6 ;  /* 0x000000000a147229 */ /* 0x000fcc0000000806 */
[----:B------:R-:W-:Y:S01]  /*6380*/  DFMA R8, R14, UR4, R16 ;  /* 0x000000040e087c2b */ /* 0x000fe20008000010 */
[----:B------:R-:W-:Y:S01]  /*6390*/  UMOV UR4, 0x75488a3f ;  /* 0x75488a3f00047882 */ /* 0x000fe20000000000 */
[----:B------:R-:W-:Y:S01]  /*63a0*/  UMOV UR5, 0x3ef3b20a ;  /* 0x3ef3b20a00057882 */ /* 0x000fe20000000000 */
[----:B------:R-:W-:-:S05]  /*63b0*/  DADD R20, R20, R20 ;  /* 0x0000000014147229 */ /* 0x000fca0000000014 */
[----:B------:R-:W-:Y:S01]  /*63c0*/  DFMA R8, R14, R8, UR4 ;  /* 0x000000040e087e2b */ /* 0x000fe20008000008 */
[----:B------:R-:W-:Y:S01]  /*63d0*/  UMOV UR4, 0xe4faecd5 ;  /* 0xe4faecd500047882 */ /* 0x000fe20000000000 */
[----:B------:R-:W-:Y:S01]  /*63e0*/  UMOV UR5, 0x3f1745cd ;  /* 0x3f1745cd00057882 */ /* 0x000fe20000000000 */
[-C--:B------:R-:W-:Y:S02]  /*63f0*/  DFMA R24, R10, -R6.reuse, R20 ;  /* 0x800000060a18722b */ /* 0x080fe40000000014 */
[----:B------:R-:W-:-:S03]  /*6400*/  DMUL R10, R6, R6 ;  /* 0x00000006060a7228 */ /* 0x000fc60000000000 */
[----:B------:R-:W-:Y:S01]  /*6410*/  DFMA R8, R14, R8, UR4 ;  /* 0x000000040e087e2b */ /* 0x000fe20008000008 */
[----:B------:R-:W-:Y:S01]  /*6420*/  UMOV UR4, 0x258a578b ;  /* 0x258a578b00047882 */ /* 0x000fe20000000000 */
[----:B------:R-:W-:Y:S01]  /*6430*/  UMOV UR5, 0x3f3c71c7 ;  /* 0x3f3c71c700057882 */ /* 0x000fe20000000000 */
[----:B------:R-:W-:-:S05]  /*6440*/  DMUL R12, R12, R24 ;  /* 0x000000180c0c7228 */ /* 0x000fca0000000000 */
[----:B------:R-:W-:Y:S01]  /*6450*/  DFMA R8, R14, R8, UR4 ;  /* 0x000000040e087e2b */ /* 0x000fe20008000008 */
[----:B------:R-:W-:Y:S01]  /*6460*/  UMOV UR4, 0x9242b910 ;  /* 0x9242b91000047882 */ /* 0x000fe20000000000 */
[----:B------:R-:W-:-:S03]  /*6470*/  UMOV UR5, 0x3f624924 ;  /* 0x3f62492400057882 */ /* 0x000fc60000000000 */
[----:B------:R-:W-:Y:S02]  /*6480*/  VIADD R35, R13, 0x100000 ;  /* 0x001000000d237836 */ /* 0x000fe40000000000 */
[----:B------:R-:W-:Y:S01]  /*6490*/  IMAD.MOV.U32 R34, RZ, RZ, R12 ;  /* 0x000000ffff227224 */ /* 0x000fe200078e000c */
[----:B------:R-:W-:Y:S01]  /*64a0*/  DFMA R8, R14, R8, UR4 ;  /* 0x000000040e087e2b */ /* 0x000fe20008000008 */
[----:B------:R-:W-:Y:S01]  /*64b0*/  UMOV UR4, 0x99999dfb ;  /* 0x99999dfb00047882 */ /* 0x000fe20000000000 */
[----:B------:R-:W-:-:S06]  /*64c0*/  UMOV UR5, 0x3f899999 ;  /* 0x3f89999900057882 */ /* 0x000fcc0000000000 */
[----:B------:R-:W-:Y:S01]  /*64d0*/  DFMA R16, R14, R8, UR4 ;  /* 0x000000040e107e2b */ /* 0x000fe20008000008 */
[----:B------:R-:W-:Y:S01]  /*64e0*/  UMOV UR4, 0x55555555 ;  /* 0x5555555500047882 */ /* 0x000fe20000000000 */
[----:B------:R-:W-:-:S06]  /*64f0*/  UMOV UR5, 0x3fb55555 ;  /* 0x3fb5555500057882 */ /* 0x000fcc0000000000 */
[----:B------:R-:W-:-:S08]  /*6500*/  DFMA R8, R14, R16, UR4 ;  /* 0x000000040e087e2b */ /* 0x000fd00008000010 */
[----:B------:R-:W-:Y:S01]  /*6510*/  DADD R20, -R8, UR4 ;  /* 0x0000000408147e29 */ /* 0x000fe20008000100 */
[----:B------:R-:W-:Y:S01]  /*6520*/  UMOV UR4, 0xb9e7b0 ;  /* 0x00b9e7b000047882 */ /* 0x000fe20000000000 */
[----:B------:R-:W-:-:S06]  /*6530*/  UMOV UR5, 0x3c46a4cb ;  /* 0x3c46a4cb00057882 */ /* 0x000fcc0000000000 */
[----:B------:R-:W-:Y:S02]  /*6540*/  DFMA R20, R14, R16, R20 ;  /* 0x000000100e14722b */ /* 0x000fe40000000014 */
[C---:B------:R-:W-:Y:S02]  /*6550*/  DMUL R14, R6.reuse, R10 ;  /* 0x0000000a060e7228 */ /* 0x040fe40000000000 */
[----:B------:R-:W-:-:S04]  /*6560*/  DFMA R16, R6, R6, -R10 ;  /* 0x000000060610722b */ /* 0x000fc8000000080a */
[----:B------:R-:W-:Y:S01]  /*6570*/  DADD R20, R20, -UR4 ;  /* 0x8000000414147e29 */ /* 0x000fe20008000000 */
[----:B------:R-:W-:Y:S01]  /*6580*/  UMOV UR4, 0x80000000 ;  /* 0x8000000000047882 */ /* 0x000fe20000000000 */
[C---:B------:R-:W-:Y:S01]  /*6590*/  DFMA R24, R6.reuse, R10, -R14 ;  /* 0x0000000a0618722b */ /* 0x040fe2000000080e */
[----:B------:R-:W-:Y:S01]  /*65a0*/  UMOV UR5, 0x43300000 ;  /* 0x4330000000057882 */ /* 0x000fe20000000000 */
[----:B------:R-:W-:-:S06]  /*65b0*/  DFMA R16, R6, R34, R16 ;  /* 0x000000220610722b */ /* 0x000fcc0000000010 */
[----:B------:R-:W-:Y:S02]  /*65c0*/  DFMA R24, R12, R10, R24 ;  /* 0x0000000a0c18722b */ /* 0x000fe40000000018 */
[----:B------:R-:W-:-:S06]  /*65d0*/  DADD R10, R8, R20 ;  /* 0x00000000080a7229 */ /* 0x000fcc0000000014 */
[----:B------:R-:W-:Y:S02]  /*65e0*/  DFMA R24, R6, R16, R24 ;  /* 0x000000100618722b */ /* 0x000fe40000000018 */
[----:B------:R-:W-:Y:S02]  /*65f0*/  DMUL R16, R10, R14 ;  /* 0x0000000e0a107228 */ /* 0x000fe40000000000 */
[----:B------:R-:W-:-:S06]  /*6600*/  DADD R34, R8, -R10 ;  /* 0x0000000008227229 */ /* 0x000fcc000000080a */
[----:B------:R-:W-:Y:S02]  /*6610*/  DFMA R8, R10, R14, -R16 ;  /* 0x0000000e0a08722b */ /* 0x000fe40000000810 */
[----:B------:R-:W-:-:S06]  /*6620*/  DADD R34, R20, R34 ;  /* 0x0000000014227229 */ /* 0x000fcc0000000022 */
[----:B------:R-:W-:-:S08]  /*6630*/  DFMA R8, R10, R24, R8 ;  /* 0x000000180a08722b */ /* 0x000fd00000000008 */
[----:B------:R-:W-:-:S08]  /*6640*/  DFMA R34, R34, R14, R8 ;  /* 0x0000000e2222722b */ /* 0x000fd00000000008 */
[----:B------:R-:W-:-:S08]  /*6650*/  DADD R10, R16, R34 ;  /* 0x00000000100a7229 */ /* 0x000fd00000000022 */
[--C-:B------:R-:W-:Y:S02]  /*6660*/  DADD R8, R6, R10.reuse ;  /* 0x0000000006087229 */ /* 0x100fe4000000000a */
[----:B------:R-:W-:-:S06]  /*6670*/  DADD R16, R16, -R10 ;  /* 0x0000000010107229 */ /* 0x000fcc000000080a */
[----:B------:R-:W-:Y:S02]  /*6680*/  DADD R6, R6, -R8 ;  /* 0x0000000006067229 */ /* 0x000fe40000000808 */
[----:B------:R-:W-:-:S06]  /*6690*/  DADD R16, R34, R16 ;  /* 0x0000000022107229 */ /* 0x000fcc0000000010 */
[----:B------:R-:W-:-:S08]  /*66a0*/  DADD R6, R10, R6 ;  /* 0x000000000a067229 */ /* 0x000fd00000000006 */
[----:B------:R-:W-:-:S08]  /*66b0*/  DADD R6, R16, R6 ;  /* 0x0000000010067229 */ /* 0x000fd00000000006 */
[----:B------:R-:W-:Y:S02]  /*66c0*/  DADD R6, R12, R6 ;  /* 0x000000000c067229 */ /* 0x000fe40000000006 */
[----:B------:R-:W-:Y:S01]  /*66d0*/  DADD R12, R4, -UR4 ;  /* 0x80000004040c7e29 */ /* 0x000fe20008000000 */
[----:B------:R-:W-:Y:S01]  /*66e0*/  UMOV UR4, 0xfefa39ef ;  /* 0xfefa39ef00047882 */ /* 0x000fe20000000000 */
[----:B------:R-:W-:-:S04]  /*66f0*/  UMOV UR5, 0x3fe62e42 ;  /* 0x3fe62e4200057882 */ /* 0x000fc80000000000 */
[----:B------:R-:W-:-:S08]  /*6700*/  DADD R10, R8, R6 ;  /* 0x00000000080a7229 */ /* 0x000fd00000000006 */
[--C-:B------:R-:W-:Y:S02]  /*6710*/  DFMA R4, R12, UR4, R10.reuse ;  /* 0x000000040c047c2b */ /* 0x100fe4000800000a */
[----:B------:R-:W-:-:S06]  /*6720*/  DADD R8, R8, -R10 ;  /* 0x0000000008087229 */ /* 0x000fcc000000080a */
[----:B------:R-:W-:Y:S02]  /*6730*/  DFMA R14, R12, -UR4, R4 ;  /* 0x800000040c0e7c2b */ /* 0x000fe40008000004 */
[----:B------:R-:W-:-:S06]  /*6740*/  DADD R8, R6, R8 ;  /* 0x0000000006087229 */ /* 0x000fcc0000000008 */
[----:B------:R-:W-:-:S08]  /*6750*/  DADD R14, -R10, R14 ;  /* 0x000000000a0e7229 */ /* 0x000fd0000000010e */
[----:B------:R-:W-:-:S08]  /*6760*/  DADD R8, R8, -R14 ;  /* 0x0000000008087229 */ /* 0x000fd0000000080e */
[----:B------:R-:W-:-:S08]  /*6770*/  DFMA R8, R12, UR6, R8 ;  /* 0x000000060c087c2b */ /* 0x000fd00008000008 */
[----:B------:R-:W-:-:S08]  /*6780*/  DADD R6, R4, R8 ;  /* 0x0000000004067229 */ /* 0x000fd00000000008 */
[----:B------:R-:W-:Y:S02]  /*6790*/  DADD R10, R4, -R6 ;  /* 0x00000000040a7229 */ /* 0x000fe40000000806 */
[----:B------:R-:W-:-:S06]  /*67a0*/  DMUL R4, R6, 3 ;  /* 0x4008000006047828 */ /* 0x000fcc0000000000 */
[----:B------:R-:W-:Y:S02]  /*67b0*/  DADD R10, R8, R10 ;  /* 0x00000000080a7229 */ /* 0x000fe4000000000a */
[----:B------:R-:W-:Y:S01]  /*67c0*/  DFMA R6, R6, 3, -R4 ;  /* 0x400800000606782b */ /* 0x000fe20000000804 */
[----:B------:R-:W-:Y:S02]  /*67d0*/  IMAD.MOV.U32 R8, RZ, RZ, 0x652b82fe ;  /* 0x652b82feff087424 */ /* 0x000fe400078e00ff */
[----:B------:R-:W-:-:S05]  /*67e0*/  IMAD.MOV.U32 R9, RZ, RZ, 0x3ff71547 ;  /* 0x3ff71547ff097424 */ /* 0x000fca00078e00ff */
[----:B------:R-:W-:-:S08]  /*67f0*/  DFMA R10, R10, 3, R6 ;  /* 0x400800000a0a782b */ /* 0x000fd00000000006 */
[----:B------:R-:W-:-:S08]  /*6800*/  DADD R6, R4, R10 ;  /* 0x0000000004067229 */ /* 0x000fd0000000000a */
[----:B------:R-:W-:Y:S02]  /*6810*/  DFMA R8, R6, R8, 6.75539944105574400000e+15 ;  /* 0x433800000608742b */ /* 0x000fe40000000008 */
[----:B------:R-:W-:Y:S01]  /*6820*/  FSETP.GEU.AND P0, PT, |R7|, 4.1917929649353027344, PT ;  /* 0x4086232b0700780b */ /* 0x000fe20003f0e200 */
[----:B------:R-:W-:-:S05]  /*6830*/  DADD R4, R4, -R6 ;  /* 0x0000000004047229 */ /* 0x000fca0000000806 */
[----:B------:R-:W-:-:S03]  /*6840*/  DADD R12, R8, -6.75539944105574400000e+15 ;  /* 0xc3380000080c7429 */ /* 0x000fc60000000000 */
[----:B------:R-:W-:-:S05]  /*6850*/  DADD R10, R10, R4 ;  /* 0x000000000a0a7229 */ /* 0x000fca0000000004 */
[----:B------:R-:W-:Y:S01]  /*6860*/  DFMA R14, R12, -UR4, R6 ;  /* 0x800000040c0e7c2b */ /* 0x000fe20008000006 */
[----:B------:R-:W-:Y:S01]  /*6870*/  UMOV UR4, 0x3b39803f ;  /* 0x3b39803f00047882 */ /* 0x000fe20000000000 */
[----:B------:R-:W-:-:S06]  /*6880*/  UMOV UR5, 0x3c7abc9e ;  /* 0x3c7abc9e00057882 */ /* 0x000fcc0000000000 */
[----:B------:R-:W-:Y:S01]  /*6890*/  DFMA R12, R12, -UR4, R14 ;  /* 0x800000040c0c7c2b */ /* 0x000fe2000800000e */
[----:B------:R-:W-:Y:S01]  /*68a0*/  UMOV UR4, 0x69ce2bdf ;  /* 0x69ce2bdf00047882 */ /* 0x000fe20000000000 */
[----:B------:R-:W-:Y:S01]  /*68b0*/  MOV R14, 0xfca213ea ;  /* 0xfca213ea000e7802 */ /* 0x000fe20000000f00 */
[----:B------:R-:W-:Y:S01]  /*68c0*/  IMAD.MOV.U32 R15, RZ, RZ, 0x3e928af3 ;  /* 0x3e928af3ff0f7424 */ /* 0x000fe200078e00ff */
[----:B------:R-:W-:-:S05]  /*68d0*/  UMOV UR5, 0x3e5ade15 ;  /* 0x3e5ade1500057882 */ /* 0x000fca0000000000 */
[----:B------:R-:W-:Y:S01]  /*68e0*/  DFMA R14, R12, UR4, R14 ;  /* 0x000000040c0e7c2b */ /* 0x000fe2000800000e */
        /* <DEDUP_REMOVED lines=23> */
[----:B------:R-:W-:-:S08]  /*6a60*/  DFMA R14, R12, R14, UR4 ;  /* 0x000000040c0e7e2b */ /* 0x000fd0000800000e */
[----:B------:R-:W-:-:S08]  /*6a70*/  DFMA R14, R12, R14, 1 ;  /* 0x3ff000000c0e742b */ /* 0x000fd0000000000e */
[----:B------:R-:W-:-:S10]  /*6a80*/  DFMA R12, R12, R14, 1 ;  /* 0x3ff000000c0c742b */ /* 0x000fd4000000000e */
[----:B------:R-:W-:Y:S02]  /*6a90*/  IMAD R5, R8, 0x100000, R13 ;  /* 0x0010000008057824 */ /* 0x000fe400078e020d */
[----:B------:R-:W-:Y:S01]  /*6aa0*/  IMAD.MOV.U32 R4, RZ, RZ, R12 ;  /* 0x000000ffff047224 */ /* 0x000fe200078e000c */
[----:B------:R-:W-:Y:S06]  /*6ab0*/  @!P0 BRA `(.L_x_95) ;  /* 0x0000000000348947 */ /* 0x000fec0003800000 */
[----:B------:R-:W-:Y:S01]  /*6ac0*/  FSETP.GEU.AND P1, PT, |R7|, 4.2275390625, PT ;  /* 0x408748000700780b */ /* 0x000fe20003f2e200 */
[C---:B------:R-:W-:Y:S02]  /*6ad0*/  DADD R4, R6.reuse, +INF ;  /* 0x7ff0000006047429 */ /* 0x040fe40000000000 */
[----:B------:R-:W-:-:S08]  /*6ae0*/  DSETP.GEU.AND P0, PT, R6, RZ, PT ;  /* 0x000000ff0600722a */ /* 0x000fd00003f0e000 */
[----:B------:R-:W-:Y:S02]  /*6af0*/  FSEL R4, R4, RZ, P0 ;  /* 0x000000ff04047208 */ /* 0x000fe40000000000 */
[----:B------:R-:W-:Y:S01]  /*6b00*/  FSEL R5, R5, RZ, P0 ;  /* 0x000000ff05057208 */ /* 0x000fe20000000000 */
[----:B------:R-:W-:Y:S06]  /*6b10*/  @P1 BRA `(.L_x_95) ;  /* 0x00000000001c1947 */ /* 0x000fec0003800000 */
[----:B------:R-:W-:-:S04]  /*6b20*/  LEA.HI R3, R8, R8, RZ, 0x1 ;  /* 0x0000000808037211 */ /* 0x000fc800078f08ff */
[----:B------:R-:W-:-:S04]  /*6b30*/  SHF.R.S32.HI R3, RZ, 0x1, R3 ;  /* 0x00000001ff037819 */ /* 0x000fc80000011403 */
[----:B------:R-:W-:Y:S01]  /*6b40*/  LEA R13, R3, R13, 0x14 ;  /* 0x0000000d030d7211 */ /* 0x000fe200078ea0ff */
[----:B------:R-:W-:-:S05]  /*6b50*/  IMAD.IADD R4, R8, 0x1, -R3 ;  /* 0x0000000108047824 */ /* 0x000fca00078e0a03 */
[----:B------:R-:W-:Y:S01]  /*6b60*/  LEA R5, R4, 0x3ff00000, 0x14 ;  /* 0x3ff0000004057811 */ /* 0x000fe200078ea0ff */
[----:B------:R-:W-:-:S06]  /*6b70*/  IMAD.MOV.U32 R4, RZ, RZ, RZ ;  /* 0x000000ffff047224 */ /* 0x000fcc00078e00ff */
[----:B------:R-:W-:-:S11]  /*6b80*/  DMUL R4, R12, R4 ;  /* 0x000000040c047228 */ /* 0x000fd60000000000 */
.L_x_95:
[----:B------:R-:W-:Y:S01]  /*6b90*/  DFMA R10, R10, R4, R4 ;  /* 0x000000040a0a722b */ /* 0x000fe20000000004 */
[----:B------:R-:W-:Y:S01]  /*6ba0*/  IMAD.MOV.U32 R6, RZ, RZ, R0 ;  /* 0x000000ffff067224 */ /* 0x000fe200078e0000 */
[----:B------:R-:W-:Y:S01]  /*6bb0*/  DSETP.NEU.AND P0, PT, |R4|, +INF , PT ;  /* 0x7ff000000400742a */ /* 0x000fe20003f0d200 */
[----:B------:R-:W-:-:S07]  /*6bc0*/  IMAD.MOV.U32 R7, RZ, RZ, 0x0 ;  /* 0x00000000ff077424 */ /* 0x000fce00078e00ff */
[----:B------:R-:W-:Y:S02]  /*6bd0*/  FSEL R4, R4, R10, !P0 ;  /* 0x0000000a04047208 */ /* 0x000fe40004000000 */
[----:B------:R-:W-:Y:S01]  /*6be0*/  FSEL R5, R5, R11, !P0 ;  /* 0x0000000b05057208 */ /* 0x000fe20004000000 */
[----:B------:R-:W-:Y:S06]  /*6bf0*/  RET.REL.NODEC R6 `(_Z13pmt_calculateddddPdS_S_dddiS_S_PiS_S0_i) ;  /* 0xffffff9406007950 */ /* 0x000fec0003c3ffff */
.L_x_96:
[----:B------:R-:W-:-:S00]  /*6c00*/  BRA `(.L_x_96) ;  /* 0xfffffffc00fc7947 */ /* 0x000fc0000383ffff */
[----:B------:R-:W-:-:S00]  /*6c10*/  NOP ;  /* 0x0000000000007918 */ /* 0x000fc00000000000 */
        /* <DEDUP_REMOVED lines=14> */
.L_x_98:


//--------------------- .nv.global.init           --------------------------
	.section	.nv.global.init,"aw",@progbits
	.align	4
.nv.global.init:
	.type		mrg32k3aM1SubSeq,@object
	.size		mrg32k3aM1SubSeq,(mrg32k3aM2SubSeq - mrg32k3aM1SubSeq)
mrg32k3aM1SubSeq:
        /*0000*/ 	.byte	0x0b, 0xcc, 0xee, 0x04, 0x73, 0x29, 0x8b, 0x6f, 0xf6, 0x53, 0x03, 0xf6, 0x23, 0xf6, 0xea, 0xda
        /* <DEDUP_REMOVED lines=125> */
	.type		mrg32k3aM2SubSeq,@object
	.size		mrg32k3aM2SubSeq,(mrg32k3aM1 - mrg32k3aM2SubSeq)
mrg32k3aM2SubSeq:
        /* <DEDUP_REMOVED lines=126> */
	.type		mrg32k3aM1,@object
	.size		mrg32k3aM1,(mrg32k3aM1Seq - mrg32k3aM1)
mrg32k3aM1:
        /* <DEDUP_REMOVED lines=144> */
	.type		mrg32k3aM1Seq,@object
	.size		mrg32k3aM1Seq,(mrg32k3aM2 - mrg32k3aM1Seq)
mrg32k3aM1Seq:
        /* <DEDUP_REMOVED lines=144> */
	.type		mrg32k3aM2,@object
	.size		mrg32k3aM2,(mrg32k3aM2Seq - mrg32k3aM2)
mrg32k3aM2:
        /* <DEDUP_REMOVED lines=144> */
	.type		mrg32k3aM2Seq,@object
	.size		mrg32k3aM2Seq,(precalc_xorwow_matrix - mrg32k3aM2Seq)
mrg32k3aM2Seq:
        /* <DEDUP_REMOVED lines=144> */
	.type		precalc_xorwow_matrix,@object
	.size		precalc_xorwow_matrix,(precalc_xorwow_offset_matrix - precalc_xorwow_matrix)
precalc_xorwow_matrix:
        /* <DEDUP_REMOVED lines=6400> */
	.type		precalc_xorwow_offset_matrix,@object
	.size		precalc_xorwow_offset_matrix,($str - precalc_xorwow_offset_matrix)
precalc_xorwow_offset_matrix:
        /* <DEDUP_REMOVED lines=6400> */
	.type		$str,@object
	.size		$str,($str$1 - $str)
$str:
        /*353c0*/ 	.byte	0x6e, 0x70, 0x65, 0x20, 0x6c, 0x6f, 0x73, 0x74, 0x3a, 0x20, 0x25, 0x64, 0x2f, 0x25, 0x64, 0x0a
        /*353d0*/ 	.byte	0x00
	.type		$str$1,@object
	.size		$str$1,(.L_11 - $str$1)
$str$1:
        /*353d1*/ 	.byte	0x74, 0x6f, 0x6f, 0x20, 0x6d, 0x61, 0x6e, 0x79, 0x20, 0x6e, 0x70, 0x65, 0x20, 0x6c, 0x6f, 0x73
        /*353e1*/ 	.byte	0x74, 0x20, 0x63, 0x6f, 0x6d, 0x70, 0x6c, 0x61, 0x69, 0x6e, 0x73, 0x2e, 0x0a, 0x00
.L_11:


//--------------------- .nv.shared.reserved.0     --------------------------
	.section	.nv.shared.reserved.0,"aw",@nobits
	.weak		__nv_reservedSMEM_offset_0_alias
	.size		__nv_reservedSMEM_offset_0_alias, 0, 64
	.other		__nv_reservedSMEM_offset_0_alias,@"STO_CUDA_RESERVED_SHARED STV_DEFAULT"
__nv_reservedSMEM_offset_0_alias:
	.zero		0
	.zero		64


//--------------------- .nv.global                --------------------------
	.section	.nv.global,"aw",@nobits
	.align	8
.nv.global:
	.type		_ZZ11get_npe_numiiPdP17curandStateXORWOWE7warning,@object
	.size		_ZZ11get_npe_numiiPdP17curandStateXORWOWE7warning,(.L_9 - _ZZ11get_npe_numiiPdP17curandStateXORWOWE7warning)
_ZZ11get_npe_numiiPdP17curandStateXORWOWE7warning:
	.zero		8
.L_9:


//--------------------- .nv.constant0._Z13pmt_calculateddddPdS_S_dddiS_S_PiS_S0_i --------------------------
	.section	.nv.constant0._Z13pmt_calculateddddPdS_S_dddiS_S_PiS_S0_i,"a",@progbits
	.sectionflags	@""
	.align	4
.nv.constant0._Z13pmt_calculateddddPdS_S_dddiS_S_PiS_S0_i:
	.zero		1028


//--------------------- SYMBOLS --------------------------

	.type		.nv.reservedSmem.offset0,@object
	.size		.nv.reservedSmem.offset0,0x4
	.type		vprintf,@function
